//
// Generated by NVIDIA NVVM Compiler
//
// Compiler Build ID: CL-36424714
// Cuda compilation tools, release 13.0, V13.0.88
// Based on NVVM 20.0.0
//

.version 9.0
.target sm_100
.address_size 64

	// .globl	_Z17convolutionRowGPUPfS_S_iiii

.visible .entry _Z17convolutionRowGPUPfS_S_iiii(
	.param .u64 .ptr .align 1 _Z17convolutionRowGPUPfS_S_iiii_param_0,
	.param .u64 .ptr .align 1 _Z17convolutionRowGPUPfS_S_iiii_param_1,
	.param .u64 .ptr .align 1 _Z17convolutionRowGPUPfS_S_iiii_param_2,
	.param .u32 _Z17convolutionRowGPUPfS_S_iiii_param_3,
	.param .u32 _Z17convolutionRowGPUPfS_S_iiii_param_4,
	.param .u32 _Z17convolutionRowGPUPfS_S_iiii_param_5,
	.param .u32 _Z17convolutionRowGPUPfS_S_iiii_param_6
)
{
	.reg .pred 	%p<52>;
	.reg .b32 	%r<60>;
	.reg .b32 	%f<86>;
	.reg .b64 	%rd<25>;

	ld.param.u64 	%rd10, [_Z17convolutionRowGPUPfS_S_iiii_param_0];
	ld.param.u64 	%rd11, [_Z17convolutionRowGPUPfS_S_iiii_param_1];
	ld.param.u64 	%rd12, [_Z17convolutionRowGPUPfS_S_iiii_param_2];
	ld.param.u32 	%r27, [_Z17convolutionRowGPUPfS_S_iiii_param_3];
	ld.param.u32 	%r28, [_Z17convolutionRowGPUPfS_S_iiii_param_5];
	cvta.to.global.u64 	%rd1, %rd12;
	cvta.to.global.u64 	%rd2, %rd11;
	mov.u32 	%r1, %tid.x;
	setp.lt.s32 	%p1, %r28, 0;
	@%p1 bra 	$L__BB0_40;
	mov.u32 	%r29, %ctaid.x;
	cvta.to.global.u64 	%rd13, %rd10;
	neg.s32 	%r58, %r28;
	mad.lo.s32 	%r3, %r27, %r29, %r1;
	mul.wide.s32 	%rd14, %r3, 4;
	add.s64 	%rd3, %rd13, %rd14;
	setp.lt.u32 	%p2, %r28, 4;
	mov.f32 	%f78, 0f00000000;
	@%p2 bra 	$L__BB0_21;
	shl.b32 	%r53, %r28, 1;
	sub.s32 	%r56, 3, %r28;
	and.b32  	%r30, %r53, -8;
	neg.s32 	%r55, %r30;
	sub.s32 	%r54, %r3, %r28;
	sub.s32 	%r52, %r1, %r28;
	mov.f32 	%f78, 0f00000000;
$L__BB0_3:
	.pragma "nounroll";
	setp.lt.s32 	%p3, %r52, 0;
	setp.ge.s32 	%p4, %r52, %r27;
	mul.wide.s32 	%rd15, %r53, 4;
	add.s64 	%rd4, %rd1, %rd15;
	mul.wide.s32 	%rd16, %r54, 4;
	add.s64 	%rd5, %rd2, %rd16;
	or.pred  	%p5, %p3, %p4;
	@%p5 bra 	$L__BB0_5;
	ld.global.f32 	%f37, [%rd5];
	ld.global.f32 	%f38, [%rd4];
	fma.rn.f32 	%f78, %f37, %f38, %f78;
$L__BB0_5:
	st.global.f32 	[%rd3], %f78;
	add.s32 	%r31, %r52, 1;
	setp.lt.s32 	%p6, %r31, 0;
	setp.ge.s32 	%p7, %r31, %r27;
	or.pred  	%p8, %p6, %p7;
	@%p8 bra 	$L__BB0_7;
	ld.global.f32 	%f39, [%rd5+4];
	ld.global.f32 	%f40, [%rd4+-4];
	fma.rn.f32 	%f78, %f39, %f40, %f78;
$L__BB0_7:
	st.global.f32 	[%rd3], %f78;
	add.s32 	%r32, %r52, 2;
	setp.lt.s32 	%p9, %r32, 0;
	setp.ge.s32 	%p10, %r32, %r27;
	or.pred  	%p11, %p9, %p10;
	@%p11 bra 	$L__BB0_9;
	ld.global.f32 	%f41, [%rd5+8];
	ld.global.f32 	%f42, [%rd4+-8];
	fma.rn.f32 	%f78, %f41, %f42, %f78;
$L__BB0_9:
	st.global.f32 	[%rd3], %f78;
	add.s32 	%r33, %r52, 3;
	setp.lt.s32 	%p12, %r33, 0;
	setp.ge.s32 	%p13, %r33, %r27;
	or.pred  	%p14, %p12, %p13;
	@%p14 bra 	$L__BB0_11;
	ld.global.f32 	%f43, [%rd5+12];
	ld.global.f32 	%f44, [%rd4+-12];
	fma.rn.f32 	%f78, %f43, %f44, %f78;
$L__BB0_11:
	st.global.f32 	[%rd3], %f78;
	add.s32 	%r34, %r52, 4;
	setp.lt.s32 	%p15, %r34, 0;
	setp.ge.s32 	%p16, %r34, %r27;
	or.pred  	%p17, %p15, %p16;
	@%p17 bra 	$L__BB0_13;
	ld.global.f32 	%f45, [%rd5+16];
	ld.global.f32 	%f46, [%rd4+-16];
	fma.rn.f32 	%f78, %f45, %f46, %f78;
$L__BB0_13:
	st.global.f32 	[%rd3], %f78;
	add.s32 	%r35, %r52, 5;
	setp.lt.s32 	%p18, %r35, 0;
	setp.ge.s32 	%p19, %r35, %r27;
	or.pred  	%p20, %p18, %p19;
	@%p20 bra 	$L__BB0_15;
	ld.global.f32 	%f47, [%rd5+20];
	ld.global.f32 	%f48, [%rd4+-20];
	fma.rn.f32 	%f78, %f47, %f48, %f78;
$L__BB0_15:
	st.global.f32 	[%rd3], %f78;
	add.s32 	%r36, %r52, 6;
	setp.lt.s32 	%p21, %r36, 0;
	setp.ge.s32 	%p22, %r36, %r27;
	or.pred  	%p23, %p21, %p22;
	@%p23 bra 	$L__BB0_17;
	ld.global.f32 	%f49, [%rd5+24];
	ld.global.f32 	%f50, [%rd4+-24];
	fma.rn.f32 	%f78, %f49, %f50, %f78;
$L__BB0_17:
	st.global.f32 	[%rd3], %f78;
	add.s32 	%r37, %r52, 7;
	setp.lt.s32 	%p24, %r37, 0;
	setp.ge.s32 	%p25, %r37, %r27;
	or.pred  	%p26, %p24, %p25;
	@%p26 bra 	$L__BB0_19;
	ld.global.f32 	%f51, [%rd5+28];
	ld.global.f32 	%f52, [%rd4+-28];
	fma.rn.f32 	%f78, %f51, %f52, %f78;
$L__BB0_19:
	st.global.f32 	[%rd3], %f78;
	add.s32 	%r56, %r56, 8;
	add.s32 	%r55, %r55, 8;
	add.s32 	%r54, %r54, 8;
	add.s32 	%r53, %r53, -8;
	add.s32 	%r52, %r52, 8;
	setp.ne.s32 	%p27, %r55, 0;
	@%p27 bra 	$L__BB0_3;
	add.s32 	%r58, %r56, -3;
$L__BB0_21:
	shl.b32 	%r38, %r28, 1;
	and.b32  	%r39, %r38, 6;
	setp.lt.u32 	%p28, %r39, 3;
	@%p28 bra 	$L__BB0_31;
	add.s32 	%r21, %r58, %r1;
	setp.lt.s32 	%p29, %r21, 0;
	setp.ge.s32 	%p30, %r21, %r27;
	sub.s32 	%r40, %r28, %r58;
	mul.wide.s32 	%rd17, %r40, 4;
	add.s64 	%rd6, %rd1, %rd17;
	add.s32 	%r41, %r3, %r58;
	mul.wide.s32 	%rd18, %r41, 4;
	add.s64 	%rd7, %rd2, %rd18;
	or.pred  	%p31, %p29, %p30;
	@%p31 bra 	$L__BB0_24;
	ld.global.f32 	%f53, [%rd7];
	ld.global.f32 	%f54, [%rd6];
	fma.rn.f32 	%f78, %f53, %f54, %f78;
$L__BB0_24:
	st.global.f32 	[%rd3], %f78;
	add.s32 	%r42, %r21, 1;
	setp.lt.s32 	%p32, %r42, 0;
	setp.ge.s32 	%p33, %r42, %r27;
	or.pred  	%p34, %p32, %p33;
	@%p34 bra 	$L__BB0_26;
	ld.global.f32 	%f55, [%rd7+4];
	ld.global.f32 	%f56, [%rd6+-4];
	fma.rn.f32 	%f78, %f55, %f56, %f78;
$L__BB0_26:
	st.global.f32 	[%rd3], %f78;
	add.s32 	%r43, %r21, 2;
	setp.lt.s32 	%p35, %r43, 0;
	setp.ge.s32 	%p36, %r43, %r27;
	or.pred  	%p37, %p35, %p36;
	@%p37 bra 	$L__BB0_28;
	ld.global.f32 	%f57, [%rd7+8];
	ld.global.f32 	%f58, [%rd6+-8];
	fma.rn.f32 	%f78, %f57, %f58, %f78;
$L__BB0_28:
	st.global.f32 	[%rd3], %f78;
	add.s32 	%r44, %r21, 3;
	setp.lt.s32 	%p38, %r44, 0;
	setp.ge.s32 	%p39, %r44, %r27;
	or.pred  	%p40, %p38, %p39;
	@%p40 bra 	$L__BB0_30;
	ld.global.f32 	%f59, [%rd7+12];
	ld.global.f32 	%f60, [%rd6+-12];
	fma.rn.f32 	%f78, %f59, %f60, %f78;
$L__BB0_30:
	st.global.f32 	[%rd3], %f78;
	add.s32 	%r58, %r58, 4;
$L__BB0_31:
	and.b32  	%r45, %r28, 1;
	setp.eq.b32 	%p41, %r45, 1;
	not.pred 	%p42, %p41;
	@%p42 bra 	$L__BB0_37;
	add.s32 	%r24, %r58, %r1;
	setp.lt.s32 	%p43, %r24, 0;
	setp.ge.s32 	%p44, %r24, %r27;
	sub.s32 	%r46, %r28, %r58;
	mul.wide.s32 	%rd19, %r46, 4;
	add.s64 	%rd8, %rd1, %rd19;
	add.s32 	%r47, %r3, %r58;
	mul.wide.s32 	%rd20, %r47, 4;
	add.s64 	%rd9, %rd2, %rd20;
	or.pred  	%p45, %p43, %p44;
	@%p45 bra 	$L__BB0_34;
	ld.global.f32 	%f61, [%rd9];
	ld.global.f32 	%f62, [%rd8];
	fma.rn.f32 	%f78, %f61, %f62, %f78;
$L__BB0_34:
	st.global.f32 	[%rd3], %f78;
	add.s32 	%r48, %r24, 1;
	setp.lt.s32 	%p46, %r48, 0;
	setp.ge.s32 	%p47, %r48, %r27;
	or.pred  	%p48, %p46, %p47;
	@%p48 bra 	$L__BB0_36;
	ld.global.f32 	%f63, [%rd9+4];
	ld.global.f32 	%f64, [%rd8+-4];
	fma.rn.f32 	%f78, %f63, %f64, %f78;
$L__BB0_36:
	st.global.f32 	[%rd3], %f78;
	add.s32 	%r58, %r58, 2;
$L__BB0_37:
	add.s32 	%r49, %r58, %r1;
	setp.lt.s32 	%p49, %r49, 0;
	setp.ge.s32 	%p50, %r49, %r27;
	or.pred  	%p51, %p49, %p50;
	@%p51 bra 	$L__BB0_39;
	add.s32 	%r50, %r3, %r58;
	mul.wide.s32 	%rd21, %r50, 4;
	add.s64 	%rd22, %rd2, %rd21;
	ld.global.f32 	%f65, [%rd22];
	sub.s32 	%r51, %r28, %r58;
	mul.wide.s32 	%rd23, %r51, 4;
	add.s64 	%rd24, %rd1, %rd23;
	ld.global.f32 	%f66, [%rd24];
	fma.rn.f32 	%f78, %f65, %f66, %f78;
$L__BB0_39:
	st.global.f32 	[%rd3], %f78;
$L__BB0_40:
	ret;

}
	// .globl	_Z20convolutionColumnGPUPfS_S_iiii
.visible .entry _Z20convolutionColumnGPUPfS_S_iiii(
	.param .u64 .ptr .align 1 _Z20convolutionColumnGPUPfS_S_iiii_param_0,
	.param .u64 .ptr .align 1 _Z20convolutionColumnGPUPfS_S_iiii_param_1,
	.param .u64 .ptr .align 1 _Z20convolutionColumnGPUPfS_S_iiii_param_2,
	.param .u32 _Z20convolutionColumnGPUPfS_S_iiii_param_3,
	.param .u32 _Z20convolutionColumnGPUPfS_S_iiii_param_4,
	.param .u32 _Z20convolutionColumnGPUPfS_S_iiii_param_5,
	.param .u32 _Z20convolutionColumnGPUPfS_S_iiii_param_6
)
{
	.reg .pred 	%p<52>;
	.reg .b32 	%r<102>;
	.reg .b32 	%f<86>;
	.reg .b64 	%rd<47>;

	ld.param.u64 	%rd7, [_Z20convolutionColumnGPUPfS_S_iiii_param_0];
	ld.param.u64 	%rd8, [_Z20convolutionColumnGPUPfS_S_iiii_param_1];
	ld.param.u64 	%rd9, [_Z20convolutionColumnGPUPfS_S_iiii_param_2];
	ld.param.u32 	%r54, [_Z20convolutionColumnGPUPfS_S_iiii_param_3];
	ld.param.u32 	%r55, [_Z20convolutionColumnGPUPfS_S_iiii_param_4];
	ld.param.u32 	%r56, [_Z20convolutionColumnGPUPfS_S_iiii_param_5];
	cvta.to.global.u64 	%rd1, %rd9;
	cvta.to.global.u64 	%rd2, %rd8;
	mov.u32 	%r1, %tid.x;
	mov.u32 	%r2, %ctaid.x;
	setp.lt.s32 	%p1, %r56, 0;
	@%p1 bra 	$L__BB1_40;
	cvta.to.global.u64 	%rd10, %rd7;
	neg.s32 	%r100, %r56;
	mad.lo.s32 	%r57, %r54, %r2, %r1;
	mul.wide.s32 	%rd11, %r57, 4;
	add.s64 	%rd3, %rd10, %rd11;
	setp.lt.u32 	%p2, %r56, 4;
	mov.f32 	%f78, 0f00000000;
	@%p2 bra 	$L__BB1_21;
	shl.b32 	%r96, %r56, 1;
	sub.s32 	%r98, 3, %r56;
	and.b32  	%r58, %r96, -8;
	neg.s32 	%r97, %r58;
	sub.s32 	%r95, %r2, %r56;
	mul.lo.s32 	%r59, %r54, %r95;
	add.s32 	%r60, %r59, %r54;
	add.s32 	%r94, %r1, %r60;
	shl.b32 	%r9, %r54, 3;
	add.s32 	%r61, %r95, 2;
	mad.lo.s32 	%r93, %r54, %r61, %r1;
	add.s32 	%r62, %r95, 3;
	mad.lo.s32 	%r92, %r54, %r62, %r1;
	add.s32 	%r63, %r95, 4;
	mad.lo.s32 	%r91, %r54, %r63, %r1;
	add.s32 	%r64, %r95, 5;
	mad.lo.s32 	%r90, %r54, %r64, %r1;
	add.s32 	%r65, %r95, 6;
	mad.lo.s32 	%r89, %r54, %r65, %r1;
	add.s32 	%r66, %r95, 7;
	mad.lo.s32 	%r88, %r54, %r66, %r1;
	add.s32 	%r87, %r1, %r59;
	mov.f32 	%f78, 0f00000000;
$L__BB1_3:
	.pragma "nounroll";
	setp.lt.s32 	%p3, %r95, 0;
	setp.ge.s32 	%p4, %r95, %r55;
	mul.wide.s32 	%rd12, %r96, 4;
	add.s64 	%rd4, %rd1, %rd12;
	or.pred  	%p5, %p3, %p4;
	@%p5 bra 	$L__BB1_5;
	mul.wide.s32 	%rd13, %r87, 4;
	add.s64 	%rd14, %rd2, %rd13;
	ld.global.f32 	%f37, [%rd14];
	ld.global.f32 	%f38, [%rd4];
	fma.rn.f32 	%f78, %f37, %f38, %f78;
$L__BB1_5:
	st.global.f32 	[%rd3], %f78;
	add.s32 	%r67, %r95, 1;
	setp.lt.s32 	%p6, %r67, 0;
	setp.ge.s32 	%p7, %r67, %r55;
	or.pred  	%p8, %p6, %p7;
	@%p8 bra 	$L__BB1_7;
	mul.wide.s32 	%rd15, %r94, 4;
	add.s64 	%rd16, %rd2, %rd15;
	ld.global.f32 	%f39, [%rd16];
	ld.global.f32 	%f40, [%rd4+-4];
	fma.rn.f32 	%f78, %f39, %f40, %f78;
$L__BB1_7:
	st.global.f32 	[%rd3], %f78;
	add.s32 	%r68, %r95, 2;
	setp.lt.s32 	%p9, %r68, 0;
	setp.ge.s32 	%p10, %r68, %r55;
	or.pred  	%p11, %p9, %p10;
	@%p11 bra 	$L__BB1_9;
	mul.wide.s32 	%rd17, %r93, 4;
	add.s64 	%rd18, %rd2, %rd17;
	ld.global.f32 	%f41, [%rd18];
	ld.global.f32 	%f42, [%rd4+-8];
	fma.rn.f32 	%f78, %f41, %f42, %f78;
$L__BB1_9:
	st.global.f32 	[%rd3], %f78;
	add.s32 	%r69, %r95, 3;
	setp.lt.s32 	%p12, %r69, 0;
	setp.ge.s32 	%p13, %r69, %r55;
	or.pred  	%p14, %p12, %p13;
	@%p14 bra 	$L__BB1_11;
	mul.wide.s32 	%rd19, %r92, 4;
	add.s64 	%rd20, %rd2, %rd19;
	ld.global.f32 	%f43, [%rd20];
	ld.global.f32 	%f44, [%rd4+-12];
	fma.rn.f32 	%f78, %f43, %f44, %f78;
$L__BB1_11:
	st.global.f32 	[%rd3], %f78;
	add.s32 	%r70, %r95, 4;
	setp.lt.s32 	%p15, %r70, 0;
	setp.ge.s32 	%p16, %r70, %r55;
	or.pred  	%p17, %p15, %p16;
	@%p17 bra 	$L__BB1_13;
	mul.wide.s32 	%rd21, %r91, 4;
	add.s64 	%rd22, %rd2, %rd21;
	ld.global.f32 	%f45, [%rd22];
	ld.global.f32 	%f46, [%rd4+-16];
	fma.rn.f32 	%f78, %f45, %f46, %f78;
$L__BB1_13:
	st.global.f32 	[%rd3], %f78;
	add.s32 	%r71, %r95, 5;
	setp.lt.s32 	%p18, %r71, 0;
	setp.ge.s32 	%p19, %r71, %r55;
	or.pred  	%p20, %p18, %p19;
	@%p20 bra 	$L__BB1_15;
	mul.wide.s32 	%rd23, %r90, 4;
	add.s64 	%rd24, %rd2, %rd23;
	ld.global.f32 	%f47, [%rd24];
	ld.global.f32 	%f48, [%rd4+-20];
	fma.rn.f32 	%f78, %f47, %f48, %f78;
$L__BB1_15:
	st.global.f32 	[%rd3], %f78;
	add.s32 	%r72, %r95, 6;
	setp.lt.s32 	%p21, %r72, 0;
	setp.ge.s32 	%p22, %r72, %r55;
	or.pred  	%p23, %p21, %p22;
	@%p23 bra 	$L__BB1_17;
	mul.wide.s32 	%rd25, %r89, 4;
	add.s64 	%rd26, %rd2, %rd25;
	ld.global.f32 	%f49, [%rd26];
	ld.global.f32 	%f50, [%rd4+-24];
	fma.rn.f32 	%f78, %f49, %f50, %f78;
$L__BB1_17:
	st.global.f32 	[%rd3], %f78;
	add.s32 	%r73, %r95, 7;
	setp.lt.s32 	%p24, %r73, 0;
	setp.ge.s32 	%p25, %r73, %r55;
	or.pred  	%p26, %p24, %p25;
	@%p26 bra 	$L__BB1_19;
	mul.wide.s32 	%rd27, %r88, 4;
	add.s64 	%rd28, %rd2, %rd27;
	ld.global.f32 	%f51, [%rd28];
	ld.global.f32 	%f52, [%rd4+-28];
	fma.rn.f32 	%f78, %f51, %f52, %f78;
$L__BB1_19:
	st.global.f32 	[%rd3], %f78;
	add.s32 	%r98, %r98, 8;
	add.s32 	%r97, %r97, 8;
	add.s32 	%r96, %r96, -8;
	add.s32 	%r95, %r95, 8;
	add.s32 	%r94, %r94, %r9;
	add.s32 	%r93, %r93, %r9;
	add.s32 	%r92, %r92, %r9;
	add.s32 	%r91, %r91, %r9;
	add.s32 	%r90, %r90, %r9;
	add.s32 	%r89, %r89, %r9;
	add.s32 	%r88, %r88, %r9;
	add.s32 	%r87, %r87, %r9;
	setp.ne.s32 	%p27, %r97, 0;
	@%p27 bra 	$L__BB1_3;
	add.s32 	%r100, %r98, -3;
$L__BB1_21:
	shl.b32 	%r74, %r56, 1;
	and.b32  	%r75, %r74, 6;
	setp.lt.u32 	%p28, %r75, 3;
	@%p28 bra 	$L__BB1_31;
	add.s32 	%r43, %r100, %r2;
	setp.lt.s32 	%p29, %r43, 0;
	setp.ge.s32 	%p30, %r43, %r55;
	sub.s32 	%r76, %r56, %r100;
	mul.wide.s32 	%rd29, %r76, 4;
	add.s64 	%rd5, %rd1, %rd29;
	or.pred  	%p31, %p29, %p30;
	@%p31 bra 	$L__BB1_24;
	mad.lo.s32 	%r77, %r43, %r54, %r1;
	mul.wide.s32 	%rd30, %r77, 4;
	add.s64 	%rd31, %rd2, %rd30;
	ld.global.f32 	%f53, [%rd31];
	ld.global.f32 	%f54, [%rd5];
	fma.rn.f32 	%f78, %f53, %f54, %f78;
$L__BB1_24:
	st.global.f32 	[%rd3], %f78;
	add.s32 	%r44, %r43, 1;
	setp.lt.s32 	%p32, %r44, 0;
	setp.ge.s32 	%p33, %r44, %r55;
	or.pred  	%p34, %p32, %p33;
	@%p34 bra 	$L__BB1_26;
	mad.lo.s32 	%r78, %r44, %r54, %r1;
	mul.wide.s32 	%rd32, %r78, 4;
	add.s64 	%rd33, %rd2, %rd32;
	ld.global.f32 	%f55, [%rd33];
	ld.global.f32 	%f56, [%rd5+-4];
	fma.rn.f32 	%f78, %f55, %f56, %f78;
$L__BB1_26:
	st.global.f32 	[%rd3], %f78;
	add.s32 	%r45, %r43, 2;
	setp.lt.s32 	%p35, %r45, 0;
	setp.ge.s32 	%p36, %r45, %r55;
	or.pred  	%p37, %p35, %p36;
	@%p37 bra 	$L__BB1_28;
	mad.lo.s32 	%r79, %r45, %r54, %r1;
	mul.wide.s32 	%rd34, %r79, 4;
	add.s64 	%rd35, %rd2, %rd34;
	ld.global.f32 	%f57, [%rd35];
	ld.global.f32 	%f58, [%rd5+-8];
	fma.rn.f32 	%f78, %f57, %f58, %f78;
$L__BB1_28:
	st.global.f32 	[%rd3], %f78;
	add.s32 	%r46, %r43, 3;
	setp.lt.s32 	%p38, %r46, 0;
	setp.ge.s32 	%p39, %r46, %r55;
	or.pred  	%p40, %p38, %p39;
	@%p40 bra 	$L__BB1_30;
	mad.lo.s32 	%r80, %r46, %r54, %r1;
	mul.wide.s32 	%rd36, %r80, 4;
	add.s64 	%rd37, %rd2, %rd36;
	ld.global.f32 	%f59, [%rd37];
	ld.global.f32 	%f60, [%rd5+-12];
	fma.rn.f32 	%f78, %f59, %f60, %f78;
$L__BB1_30:
	st.global.f32 	[%rd3], %f78;
	add.s32 	%r100, %r100, 4;
$L__BB1_31:
	and.b32  	%r81, %r56, 1;
	setp.eq.b32 	%p41, %r81, 1;
	not.pred 	%p42, %p41;
	@%p42 bra 	$L__BB1_37;
	add.s32 	%r49, %r100, %r2;
	setp.lt.s32 	%p43, %r49, 0;
	setp.ge.s32 	%p44, %r49, %r55;
	sub.s32 	%r82, %r56, %r100;
	mul.wide.s32 	%rd38, %r82, 4;
	add.s64 	%rd6, %rd1, %rd38;
	or.pred  	%p45, %p43, %p44;
	@%p45 bra 	$L__BB1_34;
	mad.lo.s32 	%r83, %r49, %r54, %r1;
	mul.wide.s32 	%rd39, %r83, 4;
	add.s64 	%rd40, %rd2, %rd39;
	ld.global.f32 	%f61, [%rd40];
	ld.global.f32 	%f62, [%rd6];
	fma.rn.f32 	%f78, %f61, %f62, %f78;
$L__BB1_34:
	st.global.f32 	[%rd3], %f78;
	add.s32 	%r50, %r49, 1;
	setp.lt.s32 	%p46, %r50, 0;
	setp.ge.s32 	%p47, %r50, %r55;
	or.pred  	%p48, %p46, %p47;
	@%p48 bra 	$L__BB1_36;
	mad.lo.s32 	%r84, %r50, %r54, %r1;
	mul.wide.s32 	%rd41, %r84, 4;
	add.s64 	%rd42, %rd2, %rd41;
	ld.global.f32 	%f63, [%rd42];
	ld.global.f32 	%f64, [%rd6+-4];
	fma.rn.f32 	%f78, %f63, %f64, %f78;
$L__BB1_36:
	st.global.f32 	[%rd3], %f78;
	add.s32 	%r100, %r100, 2;
$L__BB1_37:
	add.s32 	%r53, %r100, %r2;
	setp.lt.s32 	%p49, %r53, 0;
	setp.ge.s32 	%p50, %r53, %r55;
	or.pred  	%p51, %p49, %p50;
	@%p51 bra 	$L__BB1_39;
	mad.lo.s32 	%r85, %r53, %r54, %r1;
	mul.wide.s32 	%rd43, %r85, 4;
	add.s64 	%rd44, %rd2, %rd43;
	ld.global.f32 	%f65, [%rd44];
	sub.s32 	%r86, %r56, %r100;
	mul.wide.s32 	%rd45, %r86, 4;
	add.s64 	%rd46, %rd1, %rd45;
	ld.global.f32 	%f66, [%rd46];
	fma.rn.f32 	%f78, %f65, %f66, %f78;
$L__BB1_39:
	st.global.f32 	[%rd3], %f78;
$L__BB1_40:
	ret;

}


// ===== COMPILED SASS (sm_100) =====

	.target	sm_100

	.elftype	@"ET_EXEC"


//--------------------- .note.nv.tkinfo           --------------------------
	.section	.note.nv.tkinfo,"",@"SHT_NOTE"
	.sectionflags	@"SHF_NOTE_NV_TKINFO"
	.tkinfo
        /*0018*/ 	.word	0x00000002
        /*0030*/ 	.string	""
        /*0030*/ 	.string	"ptxas"
        /*0030*/ 	.string	"Cuda compilation tools, release 13.0, V13.0.88"
        /*0030*/ 	.string	"Build cuda_13.0.r13.0/compiler.36424714_0"
        /*0030*/ 	.string	"-arch sm_100 -m 64 "



//--------------------- .note.nv.cuinfo           --------------------------
	.section	.note.nv.cuinfo,"",@"SHT_NOTE"
	.sectionflags	@"SHF_NOTE_NV_CUINFO"
        /*0018*/ 	.short	0x0002
        /*001a*/ 	.short	0x0064
        /*001c*/ 	.short	0x0082
	.zero		2


//--------------------- .nv.info                  --------------------------
	.section	.nv.info,"",@"SHT_CUDA_INFO"
	.align	4


	//----- nvinfo : EIATTR_REGCOUNT
	.align		4
        /*0000*/ 	.byte	0x04, 0x2f
        /*0002*/ 	.short	(.L_1 - .L_0)
	.align		4
.L_0:
        /*0004*/ 	.word	index@(_Z17convolutionRowGPUPfS_S_iiii)
        /*0008*/ 	.word	0x00000017


	//----- nvinfo : EIATTR_FRAME_SIZE
	.align		4
.L_1:
        /*000c*/ 	.byte	0x04, 0x11
        /*000e*/ 	.short	(.L_3 - .L_2)
	.align		4
.L_2:
        /*0010*/ 	.word	index@(_Z17convolutionRowGPUPfS_S_iiii)
        /*0014*/ 	.word	0x00000000


	//----- nvinfo : EIATTR_REGCOUNT
	.align		4
.L_3:
        /*0018*/ 	.byte	0x04, 0x2f
        /*001a*/ 	.short	(.L_5 - .L_4)
	.align		4
.L_4:
        /*001c*/ 	.word	index@(_Z20convolutionColumnGPUPfS_S_iiii)
        /*0020*/ 	.word	0x0000001e


	//----- nvinfo : EIATTR_FRAME_SIZE
	.align		4
.L_5:
        /*0024*/ 	.byte	0x04, 0x11
        /*0026*/ 	.short	(.L_7 - .L_6)
	.align		4
.L_6:
        /*0028*/ 	.word	index@(_Z20convolutionColumnGPUPfS_S_iiii)
        /*002c*/ 	.word	0x00000000


	//----- nvinfo : EIATTR_MIN_STACK_SIZE
	.align		4
.L_7:
        /*0030*/ 	.byte	0x04, 0x12
        /*0032*/ 	.short	(.L_9 - .L_8)
	.align		4
.L_8:
        /*0034*/ 	.word	index@(_Z20convolutionColumnGPUPfS_S_iiii)
        /*0038*/ 	.word	0x00000000


	//----- nvinfo : EIATTR_MIN_STACK_SIZE
	.align		4
.L_9:
        /*003c*/ 	.byte	0x04, 0x12
        /*003e*/ 	.short	(.L_11 - .L_10)
	.align		4
.L_10:
        /*0040*/ 	.word	index@(_Z17convolutionRowGPUPfS_S_iiii)
        /*0044*/ 	.word	0x00000000
.L_11:


//--------------------- .nv.compat                --------------------------
	.section	.nv.compat,"",@"SHT_CUDA_COMPAT_INFO"
	.align	4
        /*0000*/ 	.byte	0x02, 0x09, 0x00, 0x00, 0x02, 0x02, 0x01, 0x00, 0x02, 0x05, 0x05, 0x00, 0x03, 0x07, 0x01, 0x01
        /*0010*/ 	.byte	0x02, 0x03, 0x00, 0x00, 0x02, 0x06, 0x01, 0x00, 0x04, 0x0b, 0x08, 0x00, 0x09, 0x00, 0x00, 0x00
        /*0020*/ 	.byte	0x00, 0x00, 0x00, 0x00


//--------------------- .nv.info._Z20convolutionColumnGPUPfS_S_iiii --------------------------
	.section	.nv.info._Z20convolutionColumnGPUPfS_S_iiii,"",@"SHT_CUDA_INFO"
	.sectionflags	@""
	.align	4


	//----- nvinfo : EIATTR_CUDA_API_VERSION
	.align		4
        /*0000*/ 	.byte	0x04, 0x37
        /*0002*/ 	.short	(.L_13 - .L_12)
.L_12:
        /*0004*/ 	.word	0x00000082


	//----- nvinfo : EIATTR_KPARAM_INFO
	.align		4
.L_13:
        /*0008*/ 	.byte	0x04, 0x17
        /*000a*/ 	.short	(.L_15 - .L_14)
.L_14:
        /*000c*/ 	.word	0x00000000
        /*0010*/ 	.short	0x0006
        /*0012*/ 	.short	0x0024
        /*0014*/ 	.byte	0x00, 0xf0, 0x11, 0x00


	//----- nvinfo : EIATTR_KPARAM_INFO
	.align		4
.L_15:
        /*0018*/ 	.byte	0x04, 0x17
        /*001a*/ 	.short	(.L_17 - .L_16)
.L_16:
        /*001c*/ 	.word	0x00000000
        /*0020*/ 	.short	0x0005
        /*0022*/ 	.short	0x0020
        /*0024*/ 	.byte	0x00, 0xf0, 0x11, 0x00


	//----- nvinfo : EIATTR_KPARAM_INFO
	.align		4
.L_17:
        /*0028*/ 	.byte	0x04, 0x17
        /*002a*/ 	.short	(.L_19 - .L_18)
.L_18:
        /*002c*/ 	.word	0x00000000
        /*0030*/ 	.short	0x0004
        /*0032*/ 	.short	0x001c
        /*0034*/ 	.byte	0x00, 0xf0, 0x11, 0x00


	//----- nvinfo : EIATTR_KPARAM_INFO
	.align		4
.L_19:
        /*0038*/ 	.byte	0x04, 0x17
        /*003a*/ 	.short	(.L_21 - .L_20)
.L_20:
        /*003c*/ 	.word	0x00000000
        /*0040*/ 	.short	0x0003
        /*0042*/ 	.short	0x0018
        /*0044*/ 	.byte	0x00, 0xf0, 0x11, 0x00


	//----- nvinfo : EIATTR_KPARAM_INFO
	.align		4
.L_21:
        /*0048*/ 	.byte	0x04, 0x17
        /*004a*/ 	.short	(.L_23 - .L_22)
.L_22:
        /*004c*/ 	.word	0x00000000
        /*0050*/ 	.short	0x0002
        /*0052*/ 	.short	0x0010
        /*0054*/ 	.byte	0x00, 0xf5, 0x21, 0x00


	//----- nvinfo : EIATTR_KPARAM_INFO
	.align		4
.L_23:
        /*0058*/ 	.byte	0x04, 0x17
        /*005a*/ 	.short	(.L_25 - .L_24)
.L_24:
        /*005c*/ 	.word	0x00000000
        /*0060*/ 	.short	0x0001
        /*0062*/ 	.short	0x0008
        /*0064*/ 	.byte	0x00, 0xf5, 0x21, 0x00


	//----- nvinfo : EIATTR_KPARAM_INFO
	.align		4
.L_25:
        /*0068*/ 	.byte	0x04, 0x17
        /*006a*/ 	.short	(.L_27 - .L_26)
.L_26:
        /*006c*/ 	.word	0x00000000
        /*0070*/ 	.short	0x0000
        /*0072*/ 	.short	0x0000
        /*0074*/ 	.byte	0x00, 0xf5, 0x21, 0x00


	//----- nvinfo : EIATTR_SPARSE_MMA_MASK
	.align		4
.L_27:
        /*0078*/ 	.byte	0x03, 0x50
        /*007a*/ 	.short	0x0000


	//----- nvinfo : EIATTR_MAXREG_COUNT
	.align		4
        /*007c*/ 	.byte	0x03, 0x1b
        /*007e*/ 	.short	0x00ff


	//----- nvinfo : EIATTR_MERCURY_ISA_VERSION
	.align		4
        /*0080*/ 	.byte	0x03, 0x5f
        /*0082*/ 	.short	0x0101


	//----- nvinfo : EIATTR_VRC_CTA_INIT_COUNT
	.align		4
        /*0084*/ 	.byte	0x02, 0x4a
	.zero		1
	.zero		1


	//----- nvinfo : EIATTR_EXIT_INSTR_OFFSETS
	.align		4
        /*0088*/ 	.byte	0x04, 0x1c
        /*008a*/ 	.short	(.L_29 - .L_28)


	//   ....[0]....
.L_28:
        /*008c*/ 	.word	0x00000030


	//   ....[1]....
        /*0090*/ 	.word	0x00000e00


	//----- nvinfo : EIATTR_CBANK_PARAM_SIZE
	.align		4
.L_29:
        /*0094*/ 	.byte	0x03, 0x19
        /*0096*/ 	.short	0x0028


	//----- nvinfo : EIATTR_PARAM_CBANK
	.align		4
        /*0098*/ 	.byte	0x04, 0x0a
        /*009a*/ 	.short	(.L_31 - .L_30)
	.align		4
.L_30:
        /*009c*/ 	.word	index@(.nv.constant0._Z20convolutionColumnGPUPfS_S_iiii)
        /*00a0*/ 	.short	0x0380
        /*00a2*/ 	.short	0x0028


	//----- nvinfo : EIATTR_SW_WAR
	.align		4
.L_31:
        /*00a4*/ 	.byte	0x04, 0x36
        /*00a6*/ 	.short	(.L_33 - .L_32)
.L_32:
        /*00a8*/ 	.word	0x00000008
.L_33:


//--------------------- .nv.info._Z17convolutionRowGPUPfS_S_iiii --------------------------
	.section	.nv.info._Z17convolutionRowGPUPfS_S_iiii,"",@"SHT_CUDA_INFO"
	.sectionflags	@""
	.align	4


	//----- nvinfo : EIATTR_CUDA_API_VERSION
	.align		4
        /*0000*/ 	.byte	0x04, 0x37
        /*0002*/ 	.short	(.L_35 - .L_34)
.L_34:
        /*0004*/ 	.word	0x00000082


	//----- nvinfo : EIATTR_KPARAM_INFO
	.align		4
.L_35:
        /*0008*/ 	.byte	0x04, 0x17
        /*000a*/ 	.short	(.L_37 - .L_36)
.L_36:
        /*000c*/ 	.word	0x00000000
        /*0010*/ 	.short	0x0006
        /*0012*/ 	.short	0x0024
        /*0014*/ 	.byte	0x00, 0xf0, 0x11, 0x00


	//----- nvinfo : EIATTR_KPARAM_INFO
	.align		4
.L_37:
        /*0018*/ 	.byte	0x04, 0x17
        /*001a*/ 	.short	(.L_39 - .L_38)
.L_38:
        /*001c*/ 	.word	0x00000000
        /*0020*/ 	.short	0x0005
        /*0022*/ 	.short	0x0020
        /*0024*/ 	.byte	0x00, 0xf0, 0x11, 0x00


	//----- nvinfo : EIATTR_KPARAM_INFO
	.align		4
.L_39:
        /*0028*/ 	.byte	0x04, 0x17
        /*002a*/ 	.short	(.L_41 - .L_40)
.L_40:
        /*002c*/ 	.word	0x00000000
        /*0030*/ 	.short	0x0004
        /*0032*/ 	.short	0x001c
        /*0034*/ 	.byte	0x00, 0xf0, 0x11, 0x00


	//----- nvinfo : EIATTR_KPARAM_INFO
	.align		4
.L_41:
        /*0038*/ 	.byte	0x04, 0x17
        /*003a*/ 	.short	(.L_43 - .L_42)
.L_42:
        /*003c*/ 	.word	0x00000000
        /*0040*/ 	.short	0x0003
        /*0042*/ 	.short	0x0018
        /*0044*/ 	.byte	0x00, 0xf0, 0x11, 0x00


	//----- nvinfo : EIATTR_KPARAM_INFO
	.align		4
.L_43:
        /*0048*/ 	.byte	0x04, 0x17
        /*004a*/ 	.short	(.L_45 - .L_44)
.L_44:
        /*004c*/ 	.word	0x00000000
        /*0050*/ 	.short	0x0002
        /*0052*/ 	.short	0x0010
        /*0054*/ 	.byte	0x00, 0xf5, 0x21, 0x00


	//----- nvinfo : EIATTR_KPARAM_INFO
	.align		4
.L_45:
        /*0058*/ 	.byte	0x04, 0x17
        /*005a*/ 	.short	(.L_47 - .L_46)
.L_46:
        /*005c*/ 	.word	0x00000000
        /*0060*/ 	.short	0x0001
        /*0062*/ 	.short	0x0008
        /*0064*/ 	.byte	0x00, 0xf5, 0x21, 0x00


	//----- nvinfo : EIATTR_KPARAM_INFO
	.align		4
.L_47:
        /*0068*/ 	.byte	0x04, 0x17
        /*006a*/ 	.short	(.L_49 - .L_48)
.L_48:
        /*006c*/ 	.word	0x00000000
        /*0070*/ 	.short	0x0000
        /*0072*/ 	.short	0x0000
        /*0074*/ 	.byte	0x00, 0xf5, 0x21, 0x00


	//----- nvinfo : EIATTR_SPARSE_MMA_MASK
	.align		4
.L_49:
        /*0078*/ 	.byte	0x03, 0x50
        /*007a*/ 	.short	0x0000


	//----- nvinfo : EIATTR_MAXREG_COUNT
	.align		4
        /*007c*/ 	.byte	0x03, 0x1b
        /*007e*/ 	.short	0x00ff


	//----- nvinfo : EIATTR_MERCURY_ISA_VERSION
	.align		4
        /*0080*/ 	.byte	0x03, 0x5f
        /*0082*/ 	.short	0x0101


	//----- nvinfo : EIATTR_VRC_CTA_INIT_COUNT
	.align		4
        /*0084*/ 	.byte	0x02, 0x4a
	.zero		1
	.zero		1


	//----- nvinfo : EIATTR_EXIT_INSTR_OFFSETS
	.align		4
        /*0088*/ 	.byte	0x04, 0x1c
        /*008a*/ 	.short	(.L_51 - .L_50)


	//   ....[0]....
.L_50:
        /*008c*/ 	.word	0x00000030


	//   ....[1]....
        /*0090*/ 	.word	0x00000b80


	//----- nvinfo : EIATTR_CRS_STACK_SIZE
	.align		4
.L_51:
        /*0094*/ 	.byte	0x04, 0x1e
        /*0096*/ 	.short	(.L_53 - .L_52)
.L_52:
        /*0098*/ 	.word	0x00000000


	//----- nvinfo : EIATTR_CBANK_PARAM_SIZE
	.align		4
.L_53:
        /*009c*/ 	.byte	0x03, 0x19
        /*009e*/ 	.short	0x0028


	//----- nvinfo : EIATTR_PARAM_CBANK
	.align		4
        /*00a0*/ 	.byte	0x04, 0x0a
        /*00a2*/ 	.short	(.L_55 - .L_54)
	.align		4
.L_54:
        /*00a4*/ 	.word	index@(.nv.constant0._Z17convolutionRowGPUPfS_S_iiii)
        /*00a8*/ 	.short	0x0380
        /*00aa*/ 	.short	0x0028


	//----- nvinfo : EIATTR_SW_WAR
	.align		4
.L_55:
        /*00ac*/ 	.byte	0x04, 0x36
        /*00ae*/ 	.short	(.L_57 - .L_56)
.L_56:
        /*00b0*/ 	.word	0x00000008
.L_57:


//--------------------- .nv.callgraph             --------------------------
	.section	.nv.callgraph,"",@"SHT_CUDA_CALLGRAPH"
	.align	4
	.sectionentsize	8
	.align		4
        /*0000*/ 	.word	0x00000000
	.align		4
        /*0004*/ 	.word	0xffffffff
	.align		4
        /*0008*/ 	.word	0x00000000
	.align		4
        /*000c*/ 	.word	0xfffffffe
	.align		4
        /*0010*/ 	.word	0x00000000
	.align		4
        /*0014*/ 	.word	0xfffffffd
	.align		4
        /*0018*/ 	.word	0x00000000
	.align		4
        /*001c*/ 	.word	0xfffffffc


//--------------------- .text._Z20convolutionColumnGPUPfS_S_iiii --------------------------
	.section	.text._Z20convolutionColumnGPUPfS_S_iiii,"ax",@progbits
	.align	128
        .global         _Z20convolutionColumnGPUPfS_S_iiii
        .type           _Z20convolutionColumnGPUPfS_S_iiii,@function
        .size           _Z20convolutionColumnGPUPfS_S_iiii,(.L_x_23 - _Z20convolutionColumnGPUPfS_S_iiii)
        .other          _Z20convolutionColumnGPUPfS_S_iiii,@"STO_CUDA_ENTRY STV_DEFAULT"
_Z20convolutionColumnGPUPfS_S_iiii:
.text._Z20convolutionColumnGPUPfS_S_iiii:
[----:B------:R-:W-:Y:S01]  /*0000*/  LDC R1, c[0x0][0x37c] ;  /* 0x0000df00ff017b82 */ /* 0x000fe20000000800 */
[----:B------:R-:W0:Y:S02]  /*0010*/  LDCU UR6, c[0x0][0x3a0] ;  /* 0x00007400ff0677ac */ /* 0x000e240008000800 */
[----:B0-----:R-:W-:-:S13]  /*0020*/  ISETP.LE.AND P0, PT, RZ, UR6, PT ;  /* 0x00000006ff007c0c */ /* 0x001fda000bf03270 */
[----:B------:R-:W-:Y:S05]  /*0030*/  @!P0 EXIT ;  /* 0x000000000000894d */ /* 0x000fea0003800000 */
[----:B------:R-:W0:Y:S01]  /*0040*/  S2R R2, SR_TID.X ;  /* 0x0000000000027919 */ /* 0x000e220000002100 */
[----:B------:R-:W0:Y:S01]  /*0050*/  S2UR UR7, SR_CTAID.X ;  /* 0x00000000000779c3 */ /* 0x000e220000002500 */
[----:B------:R-:W1:Y:S01]  /*0060*/  LDCU UR4, c[0x0][0x398] ;  /* 0x00007300ff0477ac */ /* 0x000e620008000800 */
[----:B------:R-:W-:Y:S01]  /*0070*/  HFMA2 R0, -RZ, RZ, 0, 0 ;  /* 0x00000000ff007431 */ /* 0x000fe200000001ff */
[----:B------:R-:W-:Y:S01]  /*0080*/  UISETP.GE.U32.AND UP0, UPT, UR6, 0x4, UPT ;  /* 0x000000040600788c */ /* 0x000fe2000bf06070 */
[----:B------:R-:W2:Y:S04]  /*0090*/  LDCU.64 UR16, c[0x0][0x358] ;  /* 0x00006b00ff1077ac */ /* 0x000ea80008000a00 */
[----:B------:R-:W3:Y:S01]  /*00a0*/  LDC.64 R12, c[0x0][0x380] ;  /* 0x0000e000ff0c7b82 */ /* 0x000ee20000000a00 */
[----:B-1----:R-:W-:Y:S01]  /*00b0*/  MOV R25, UR4 ;  /* 0x0000000400197c02 */ /* 0x002fe20008000f00 */
[----:B------:R-:W-:-:S04]  /*00c0*/  UIADD3 UR4, UPT, UPT, -UR6, URZ, URZ ;  /* 0x000000ff06047290 */ /* 0x000fc8000fffe1ff */
[----:B0-----:R-:W-:-:S04]  /*00d0*/  IMAD R3, R25, UR7, R2 ;  /* 0x0000000719037c24 */ /* 0x001fc8000f8e0202 */
[----:B---3--:R-:W-:Y:S01]  /*00e0*/  IMAD.WIDE R12, R3, 0x4, R12 ;  /* 0x00000004030c7825 */ /* 0x008fe200078e020c */
[----:B--2---:R-:W-:Y:S06]  /*00f0*/  BRA.U !UP0, `(.L_x_0) ;  /* 0x0000000508c47547 */ /* 0x004fec000b800000 */
[----:B------:R-:W0:Y:S01]  /*0100*/  LDC R4, c[0x0][0x39c] ;  /* 0x0000e700ff047b82 */ /* 0x000e220000000800 */
[----:B------:R-:W-:Y:S01]  /*0110*/  USHF.L.U32 UR8, UR6, 0x1, URZ ;  /* 0x0000000106087899 */ /* 0x000fe200080006ff */
[----:B------:R-:W-:Y:S01]  /*0120*/  MOV R0, RZ ;  /* 0x000000ff00007202 */ /* 0x000fe20000000f00 */
[----:B------:R-:W-:Y:S02]  /*0130*/  UIADD3 UR5, UPT, UPT, -UR6, 0x3, URZ ;  /* 0x0000000306057890 */ /* 0x000fe4000fffe1ff */
[----:B------:R-:W-:Y:S02]  /*0140*/  UIADD3 UR6, UPT, UPT, UR7, -UR6, URZ ;  /* 0x8000000607067290 */ /* 0x000fe4000fffe0ff */
[----:B------:R-:W-:Y:S01]  /*0150*/  ULOP3.LUT UR4, UR8, 0xfffffff8, URZ, 0xc0, !UPT ;  /* 0xfffffff808047892 */ /* 0x000fe2000f8ec0ff */
[----:B------:R-:W1:Y:S01]  /*0160*/  LDC R5, c[0x0][0x398] ;  /* 0x0000e600ff057b82 */ /* 0x000e620000000800 */
[----:B------:R-:W-:Y:S01]  /*0170*/  UIADD3 UR9, UPT, UPT, UR6, 0x2, URZ ;  /* 0x0000000206097890 */ /* 0x000fe2000fffe0ff */
[----:B------:R-:W-:Y:S01]  /*0180*/  MOV R3, UR8 ;  /* 0x0000000800037c02 */ /* 0x000fe20008000f00 */
[----:B------:R-:W-:-:S02]  /*0190*/  UIADD3 UR10, UPT, UPT, UR6, 0x3, URZ ;  /* 0x00000003060a7890 */ /* 0x000fc4000fffe0ff */
[C---:B------:R-:W-:Y:S01]  /*01a0*/  IMAD R9, R25.reuse, UR6, R25 ;  /* 0x0000000619097c24 */ /* 0x040fe2000f8e0219 */
[----:B------:R-:W-:Y:S02]  /*01b0*/  UIADD3 UR11, UPT, UPT, UR6, 0x4, URZ ;  /* 0x00000004060b7890 */ /* 0x000fe4000fffe0ff */
[--C-:B------:R-:W-:Y:S01]  /*01c0*/  IMAD R7, R25, UR6, R2.reuse ;  /* 0x0000000619077c24 */ /* 0x100fe2000f8e0202 */
[----:B------:R-:W-:Y:S01]  /*01d0*/  UIADD3 UR12, UPT, UPT, UR6, 0x5, URZ ;  /* 0x00000005060c7890 */ /* 0x000fe2000fffe0ff */
[----:B------:R-:W2:Y:S01]  /*01e0*/  LDC.64 R14, c[0x0][0x390] ;  /* 0x0000e400ff0e7b82 */ /* 0x000ea20000000a00 */
[----:B------:R-:W-:Y:S01]  /*01f0*/  UIADD3 UR13, UPT, UPT, UR6, 0x6, URZ ;  /* 0x00000006060d7890 */ /* 0x000fe2000fffe0ff */
[----:B------:R-:W-:Y:S01]  /*0200*/  IADD3 R6, PT, PT, R9, R2, RZ ;  /* 0x0000000209067210 */ /* 0x000fe20007ffe0ff */
[----:B------:R-:W-:Y:S01]  /*0210*/  UIADD3 UR14, UPT, UPT, UR6, 0x7, URZ ;  /* 0x00000007060e7890 */ /* 0x000fe2000fffe0ff */
[C-C-:B------:R-:W-:Y:S01]  /*0220*/  IMAD R8, R25.reuse, UR9, R2.reuse ;  /* 0x0000000919087c24 */ /* 0x140fe2000f8e0202 */
[----:B------:R-:W-:Y:S01]  /*0230*/  UIADD3 UR4, UPT, UPT, -UR4, URZ, URZ ;  /* 0x000000ff04047290 */ /* 0x000fe2000fffe1ff */
[----:B------:R-:W-:-:S02]  /*0240*/  IMAD R9, R25, UR10, R2 ;  /* 0x0000000a19097c24 */ /* 0x000fc4000f8e0202 */
[C-C-:B------:R-:W-:Y:S02]  /*0250*/  IMAD R10, R25.reuse, UR11, R2.reuse ;  /* 0x0000000b190a7c24 */ /* 0x140fe4000f8e0202 */
[C-C-:B------:R-:W-:Y:S02]  /*0260*/  IMAD R11, R25.reuse, UR12, R2.reuse ;  /* 0x0000000c190b7c24 */ /* 0x140fe4000f8e0202 */
[C-C-:B------:R-:W-:Y:S02]  /*0270*/  IMAD R21, R25.reuse, UR13, R2.reuse ;  /* 0x0000000d19157c24 */ /* 0x140fe4000f8e0202 */
[----:B------:R-:W-:-:S07]  /*0280*/  IMAD R23, R25, UR14, R2 ;  /* 0x0000000e19177c24 */ /* 0x000fce000f8e0202 */
.L_x_1:
[----:B0-----:R-:W-:Y:S01]  /*0290*/  ISETP.LE.AND P1, PT, R4, UR6, PT ;  /* 0x0000000604007c0c */ /* 0x001fe2000bf23270 */
[----:B--2---:R-:W-:-:S03]  /*02a0*/  IMAD.WIDE R16, R3, 0x4, R14 ;  /* 0x0000000403107825 */ /* 0x004fc600078e020e */
[----:B------:R-:W-:-:S13]  /*02b0*/  ISETP.GT.OR P1, PT, RZ, UR6, P1 ;  /* 0x00000006ff007c0c */ /* 0x000fda0008f24670 */
[----:B------:R-:W0:Y:S01]  /*02c0*/  @!P1 LDC.64 R18, c[0x0][0x388] ;  /* 0x0000e200ff129b82 */ /* 0x000e220000000a00 */
[----:B------:R-:W2:Y:S01]  /*02d0*/  @!P1 LDG.E R20, desc[UR16][R16.64] ;  /* 0x0000001010149981 */ /* 0x000ea2000c1e1900 */
[----:B0-----:R-:W-:-:S06]  /*02e0*/  @!P1 IMAD.WIDE R24, R7, 0x4, R18 ;  /* 0x0000000407189825 */ /* 0x001fcc00078e0212 */
[----:B------:R-:W2:Y:S01]  /*02f0*/  @!P1 LDG.E R25, desc[UR16][R24.64] ;  /* 0x0000001018199981 */ /* 0x000ea2000c1e1900 */
[----:B------:R-:W-:-:S06]  /*0300*/  UIADD3 UR8, UPT, UPT, UR6, 0x1, URZ ;  /* 0x0000000106087890 */ /* 0x000fcc000fffe0ff */
[----:B------:R-:W-:-:S04]  /*0310*/  ISETP.LE.AND P0, PT, R4, UR8, PT ;  /* 0x0000000804007c0c */ /* 0x000fc8000bf03270 */
[----:B------:R-:W-:-:S13]  /*0320*/  ISETP.GT.OR P0, PT, RZ, UR8, P0 ;  /* 0x00000008ff007c0c */ /* 0x000fda0008704670 */
[----:B------:R-:W0:Y:S02]  /*0330*/  @!P0 LDC.64 R18, c[0x0][0x388] ;  /* 0x0000e200ff128b82 */ /* 0x000e240000000a00 */
[----:B0-----:R-:W-:-:S04]  /*0340*/  @!P0 IMAD.WIDE R26, R6, 0x4, R18 ;  /* 0x00000004061a8825 */ /* 0x001fc800078e0212 */
[----:B--23--:R-:W-:-:S05]  /*0350*/  @!P1 FFMA R0, R25, R20, R0 ;  /* 0x0000001419009223 */ /* 0x00cfca0000000000 */
[----:B------:R0:W-:Y:S04]  /*0360*/  STG.E desc[UR16][R12.64], R0 ;  /* 0x000000000c007986 */ /* 0x0001e8000c101910 */
[----:B------:R-:W0:Y:S04]  /*0370*/  @!P0 LDG.E R27, desc[UR16][R26.64] ;  /* 0x000000101a1b8981 */ /* 0x000e28000c1e1900 */
[----:B------:R-:W0:Y:S01]  /*0380*/  @!P0 LDG.E R20, desc[UR16][R16.64+-0x4] ;  /* 0xfffffc1010148981 */ /* 0x000e22000c1e1900 */
[----:B------:R-:W-:-:S06]  /*0390*/  UIADD3 UR8, UPT, UPT, UR6, 0x2, URZ ;  /* 0x0000000206087890 */ /* 0x000fcc000fffe0ff */
[----:B------:R-:W-:-:S04]  /*03a0*/  ISETP.LE.AND P1, PT, R4, UR8, PT ;  /* 0x0000000804007c0c */ /* 0x000fc8000bf23270 */
[----:B------:R-:W-:-:S13]  /*03b0*/  ISETP.GT.OR P1, PT, RZ, UR8, P1 ;  /* 0x00000008ff007c0c */ /* 0x000fda0008f24670 */
[----:B------:R-:W2:Y:S02]  /*03c0*/  @!P1 LDC.64 R18, c[0x0][0x388] ;  /* 0x0000e200ff129b82 */ /* 0x000ea40000000a00 */
[----:B--2---:R-:W-:-:S04]  /*03d0*/  @!P1 IMAD.WIDE R24, R8, 0x4, R18 ;  /* 0x0000000408189825 */ /* 0x004fc800078e0212 */
[----:B0-----:R-:W-:-:S05]  /*03e0*/  @!P0 FFMA R0, R27, R20, R0 ;  /* 0x000000141b008223 */ /* 0x001fca0000000000 */
        /* <DEDUP_REMOVED lines=48> */
[----:B------:R-:W-:-:S04]  /*06f0*/  UIADD3 UR4, UPT, UPT, UR4, 0x8, URZ ;  /* 0x0000000804047890 */ /* 0x000fc8000fffe0ff */
[----:B------:R-:W-:Y:S01]  /*0700*/  UISETP.NE.AND UP0, UPT, UR4, URZ, UPT ;  /* 0x000000ff0400728c */ /* 0x000fe2000bf05270 */
[----:B-1----:R-:W-:Y:S02]  /*0710*/  MOV R25, R5 ;  /* 0x0000000500197202 */ /* 0x002fe40000000f00 */
[----:B------:R-:W-:Y:S02]  /*0720*/  IADD3 R3, PT, PT, R3, -0x8, RZ ;  /* 0xfffffff803037810 */ /* 0x000fe40007ffe0ff */
[C---:B------:R-:W-:Y:S02]  /*0730*/  LEA R7, R25.reuse, R7, 0x3 ;  /* 0x0000000719077211 */ /* 0x040fe400078e18ff */
[C---:B------:R-:W-:Y:S02]  /*0740*/  LEA R6, R25.reuse, R6, 0x3 ;  /* 0x0000000619067211 */ /* 0x040fe400078e18ff */
[C---:B------:R-:W-:Y:S02]  /*0750*/  LEA R8, R25.reuse, R8, 0x3 ;  /* 0x0000000819087211 */ /* 0x040fe400078e18ff */
[----:B------:R-:W-:-:S02]  /*0760*/  LEA R9, R25, R9, 0x3 ;  /* 0x0000000919097211 */ /* 0x000fc400078e18ff */
[C---:B------:R-:W-:Y:S02]  /*0770*/  LEA R10, R25.reuse, R10, 0x3 ;  /* 0x0000000a190a7211 */ /* 0x040fe400078e18ff */
[C---:B------:R-:W-:Y:S02]  /*0780*/  LEA R11, R25.reuse, R11, 0x3 ;  /* 0x0000000b190b7211 */ /* 0x040fe400078e18ff */
[C---:B------:R-:W-:Y:S02]  /*0790*/  LEA R21, R25.reuse, R21, 0x3 ;  /* 0x0000001519157211 */ /* 0x040fe400078e18ff */
[----:B------:R-:W-:Y:S01]  /*07a0*/  LEA R23, R25, R23, 0x3 ;  /* 0x0000001719177211 */ /* 0x000fe200078e18ff */
[----:B------:R-:W-:Y:S02]  /*07b0*/  UIADD3 UR5, UPT, UPT, UR5, 0x8, URZ ;  /* 0x0000000805057890 */ /* 0x000fe4000fffe0ff */
[----:B------:R-:W-:Y:S01]  /*07c0*/  UIADD3 UR6, UPT, UPT, UR6, 0x8, URZ ;  /* 0x0000000806067890 */ /* 0x000fe2000fffe0ff */
[----:B0-----:R-:W-:-:S05]  /*07d0*/  @!P0 FFMA R0, R19, R20, R0 ;  /* 0x0000001413008223 */ /* 0x001fca0000000000 */
[----:B------:R3:W-:Y:S01]  /*07e0*/  STG.E desc[UR16][R12.64], R0 ;  /* 0x000000000c007986 */ /* 0x0007e2000c101910 */
[----:B------:R-:W-:Y:S05]  /*07f0*/  BRA.U UP0, `(.L_x_1) ;  /* 0xfffffff900a47547 */ /* 0x000fea000b83ffff */
[----:B------:R-:W-:-:S12]  /*0800*/  UIADD3 UR4, UPT, UPT, UR5, -0x3, URZ ;  /* 0xfffffffd05047890 */ /* 0x000fd8000fffe0ff */
.L_x_0:
[----:B------:R-:W0:Y:S02]  /*0810*/  LDC R3, c[0x0][0x3a0] ;  /* 0x0000e800ff037b82 */ /* 0x000e240000000800 */
[----:B0-----:R-:W-:-:S04]  /*0820*/  SHF.L.U32 R4, R3, 0x1, RZ ;  /* 0x0000000103047819 */ /* 0x001fc800000006ff */
[----:B------:R-:W-:-:S04]  /*0830*/  LOP3.LUT R4, R4, 0x6, RZ, 0xc0, !PT ;  /* 0x0000000604047812 */ /* 0x000fc800078ec0ff */
[----:B------:R-:W-:-:S13]  /*0840*/  ISETP.GE.U32.AND P0, PT, R4, 0x3, PT ;  /* 0x000000030400780c */ /* 0x000fda0003f06070 */
[----:B------:R-:W-:Y:S05]  /*0850*/  @!P0 BRA `(.L_x_2) ;  /* 0x0000000000b88947 */ /* 0x000fea0003800000 */
[----:B------:R-:W0:Y:S01]  /*0860*/  LDC R14, c[0x0][0x39c] ;  /* 0x0000e700ff0e7b82 */ /* 0x000e220000000800 */
[----:B------:R-:W-:Y:S02]  /*0870*/  UIADD3 UR5, UPT, UPT, UR4, UR7, URZ ;  /* 0x0000000704057290 */ /* 0x000fe4000fffe0ff */
[----:B------:R-:W-:-:S05]  /*0880*/  IADD3 R9, PT, PT, R3, -UR4, RZ ;  /* 0x8000000403097c10 */ /* 0x000fca000fffe0ff */
[----:B------:R-:W1:Y:S01]  /*0890*/  LDC.64 R4, c[0x0][0x390] ;  /* 0x0000e400ff047b82 */ /* 0x000e620000000a00 */
[----:B0-----:R-:W-:-:S04]  /*08a0*/  ISETP.LE.AND P1, PT, R14, UR5, PT ;  /* 0x000000050e007c0c */ /* 0x001fc8000bf23270 */
[----:B------:R-:W-:Y:S01]  /*08b0*/  ISETP.GT.OR P1, PT, RZ, UR5, P1 ;  /* 0x00000005ff007c0c */ /* 0x000fe20008f24670 */
[----:B-1----:R-:W-:-:S12]  /*08c0*/  IMAD.WIDE R4, R9, 0x4, R4 ;  /* 0x0000000409047825 */ /* 0x002fd800078e0204 */
[----:B------:R-:W0:Y:S01]  /*08d0*/  @!P1 LDC.64 R6, c[0x0][0x388] ;  /* 0x0000e200ff069b82 */ /* 0x000e220000000a00 */
[----:B------:R-:W-:Y:S01]  /*08e0*/  @!P1 IMAD R11, R25, UR5, R2 ;  /* 0x00000005190b9c24 */ /* 0x000fe2000f8e0202 */
[----:B------:R-:W3:Y:S03]  /*08f0*/  @!P1 LDG.E R10, desc[UR16][R4.64] ;  /* 0x00000010040a9981 */ /* 0x000ee6000c1e1900 */
[----:B0-----:R-:W-:-:S06]  /*0900*/  @!P1 IMAD.WIDE R6, R11, 0x4, R6 ;  /* 0x000000040b069825 */ /* 0x001fcc00078e0206 */
[----:B------:R-:W3:Y:S01]  /*0910*/  @!P1 LDG.E R7, desc[UR16][R6.64] ;  /* 0x0000001006079981 */ /* 0x000ee2000c1e1900 */
[----:B------:R-:W-:-:S06]  /*0920*/  UIADD3 UR6, UPT, UPT, UR5, 0x1, URZ ;  /* 0x0000000105067890 */ /* 0x000fcc000fffe0ff */
[----:B------:R-:W-:-:S04]  /*0930*/  ISETP.LE.AND P0, PT, R14, UR6, PT ;  /* 0x000000060e007c0c */ /* 0x000fc8000bf03270 */
[----:B------:R-:W-:-:S13]  /*0940*/  ISETP.GT.OR P0, PT, RZ, UR6, P0 ;  /* 0x00000006ff007c0c */ /* 0x000fda0008704670 */
[----:B------:R-:W0:Y:S01]  /*0950*/  @!P0 LDC.64 R8, c[0x0][0x388] ;  /* 0x0000e200ff088b82 */ /* 0x000e220000000a00 */
[----:B------:R-:W-:-:S04]  /*0960*/  @!P0 IMAD R11, R25, UR6, R2 ;  /* 0x00000006190b8c24 */ /* 0x000fc8000f8e0202 */
[----:B0-----:R-:W-:-:S04]  /*0970*/  @!P0 IMAD.WIDE R8, R11, 0x4, R8 ;  /* 0x000000040b088825 */ /* 0x001fc800078e0208 */
[----:B---3--:R-:W-:-:S05]  /*0980*/  @!P1 FFMA R0, R7, R10, R0 ;  /* 0x0000000a07009223 */ /* 0x008fca0000000000 */
[----:B------:R0:W-:Y:S04]  /*0990*/  STG.E desc[UR16][R12.64], R0 ;  /* 0x000000000c007986 */ /* 0x0001e8000c101910 */
[----:B------:R-:W0:Y:S04]  /*09a0*/  @!P0 LDG.E R9, desc[UR16][R8.64] ;  /* 0x0000001008098981 */ /* 0x000e28000c1e1900 */
[----:B------:R-:W0:Y:S01]  /*09b0*/  @!P0 LDG.E R10, desc[UR16][R4.64+-0x4] ;  /* 0xfffffc10040a8981 */ /* 0x000e22000c1e1900 */
[----:B------:R-:W-:-:S06]  /*09c0*/  UIADD3 UR6, UPT, UPT, UR5, 0x2, URZ ;  /* 0x0000000205067890 */ /* 0x000fcc000fffe0ff */
[----:B------:R-:W-:-:S04]  /*09d0*/  ISETP.LE.AND P1, PT, R14, UR6, PT ;  /* 0x000000060e007c0c */ /* 0x000fc8000bf23270 */
[----:B------:R-:W-:-:S13]  /*09e0*/  ISETP.GT.OR P1, PT, RZ, UR6, P1 ;  /* 0x00000006ff007c0c */ /* 0x000fda0008f24670 */
[----:B------:R-:W1:Y:S01]  /*09f0*/  @!P1 LDC.64 R6, c[0x0][0x388] ;  /* 0x0000e200ff069b82 */ /* 0x000e620000000a00 */
[----:B------:R-:W-:-:S04]  /*0a00*/  @!P1 IMAD R11, R25, UR6, R2 ;  /* 0x00000006190b9c24 */ /* 0x000fc8000f8e0202 */
[----:B-1----:R-:W-:-:S04]  /*0a10*/  @!P1 IMAD.WIDE R6, R11, 0x4, R6 ;  /* 0x000000040b069825 */ /* 0x002fc800078e0206 */
[----:B0-----:R-:W-:-:S05]  /*0a20*/  @!P0 FFMA R0, R9, R10, R0 ;  /* 0x0000000a09008223 */ /* 0x001fca0000000000 */
[----:B------:R0:W-:Y:S04]  /*0a30*/  STG.E desc[UR16][R12.64], R0 ;  /* 0x000000000c007986 */ /* 0x0001e8000c101910 */
[----:B------:R-:W0:Y:S04]  /*0a40*/  @!P1 LDG.E R7, desc[UR16][R6.64] ;  /* 0x0000001006079981 */ /* 0x000e28000c1e1900 */
[----:B------:R-:W0:Y:S01]  /*0a50*/  @!P1 LDG.E R8, desc[UR16][R4.64+-0x8] ;  /* 0xfffff81004089981 */ /* 0x000e22000c1e1900 */
[----:B------:R-:W-:-:S06]  /*0a60*/  UIADD3 UR5, UPT, UPT, UR5, 0x3, URZ ;  /* 0x0000000305057890 */ /* 0x000fcc000fffe0ff */
[----:B------:R-:W-:-:S04]  /*0a70*/  ISETP.LE.AND P0, PT, R14, UR5, PT ;  /* 0x000000050e007c0c */ /* 0x000fc8000bf03270 */
[----:B------:R-:W-:Y:S01]  /*0a80*/  ISETP.GT.OR P0, PT, RZ, UR5, P0 ;  /* 0x00000005ff007c0c */ /* 0x000fe20008704670 */
[----:B0-----:R-:W-:-:S05]  /*0a90*/  @!P1 FFMA R0, R7, R8, R0 ;  /* 0x0000000807009223 */ /* 0x001fca0000000000 */
[----:B------:R0:W-:Y:S07]  /*0aa0*/  STG.E desc[UR16][R12.64], R0 ;  /* 0x000000000c007986 */ /* 0x0001ee000c101910 */
[----:B------:R-:W-:Y:S05]  /*0ab0*/  @P0 BRA `(.L_x_3) ;  /* 0x0000000000180947 */ /* 0x000fea0003800000 */
[----:B------:R-:W1:Y:S01]  /*0ac0*/  LDC.64 R6, c[0x0][0x388] ;  /* 0x0000e200ff067b82 */ /* 0x000e620000000a00 */
[----:B------:R-:W-:Y:S01]  /*0ad0*/  IMAD R9, R25, UR5, R2 ;  /* 0x0000000519097c24 */ /* 0x000fe2000f8e0202 */
[----:B------:R-:W0:Y:S03]  /*0ae0*/  LDG.E R4, desc[UR16][R4.64+-0xc] ;  /* 0xfffff41004047981 */ /* 0x000e26000c1e1900 */
[----:B-1----:R-:W-:-:S06]  /*0af0*/  IMAD.WIDE R6, R9, 0x4, R6 ;  /* 0x0000000409067825 */ /* 0x002fcc00078e0206 */
[----:B------:R-:W0:Y:S02]  /*0b00*/  LDG.E R7, desc[UR16][R6.64] ;  /* 0x0000001006077981 */ /* 0x000e24000c1e1900 */
[----:B0-----:R-:W-:-:S07]  /*0b10*/  FFMA R0, R7, R4, R0 ;  /* 0x0000000407007223 */ /* 0x001fce0000000000 */
.L_x_3:
[----:B------:R1:W-:Y:S01]  /*0b20*/  STG.E desc[UR16][R12.64], R0 ;  /* 0x000000000c007986 */ /* 0x0003e2000c101910 */
[----:B------:R-:W-:-:S12]  /*0b30*/  UIADD3 UR4, UPT, UPT, UR4, 0x4, URZ ;  /* 0x0000000404047890 */ /* 0x000fd8000fffe0ff */
.L_x_2:
[----:B------:R-:W-:-:S04]  /*0b40*/  LOP3.LUT R4, R3, 0x1, RZ, 0xc0, !PT ;  /* 0x0000000103047812 */ /* 0x000fc800078ec0ff */
[----:B------:R-:W-:-:S13]  /*0b50*/  ISETP.NE.U32.AND P0, PT, R4, 0x1, PT ;  /* 0x000000010400780c */ /* 0x000fda0003f05070 */
[----:B------:R-:W-:Y:S05]  /*0b60*/  @P0 BRA `(.L_x_4) ;  /* 0x0000000000680947 */ /* 0x000fea0003800000 */
[----:B------:R-:W2:Y:S01]  /*0b70*/  LDC R10, c[0x0][0x39c] ;  /* 0x0000e700ff0a7b82 */ /* 0x000ea20000000800 */
[----:B------:R-:W-:Y:S02]  /*0b80*/  UIADD3 UR5, UPT, UPT, UR4, UR7, URZ ;  /* 0x0000000704057290 */ /* 0x000fe4000fffe0ff */
[----:B------:R-:W-:-:S05]  /*0b90*/  IADD3 R11, PT, PT, R3, -UR4, RZ ;  /* 0x80000004030b7c10 */ /* 0x000fca000fffe0ff */
[----:B------:R-:W4:Y:S01]  /*0ba0*/  LDC.64 R4, c[0x0][0x390] ;  /* 0x0000e400ff047b82 */ /* 0x000f220000000a00 */
[----:B--2---:R-:W-:-:S04]  /*0bb0*/  ISETP.LE.AND P0, PT, R10, UR5, PT ;  /* 0x000000050a007c0c */ /* 0x004fc8000bf03270 */
[----:B------:R-:W-:Y:S01]  /*0bc0*/  ISETP.GT.OR P0, PT, RZ, UR5, P0 ;  /* 0x00000005ff007c0c */ /* 0x000fe20008704670 */
[----:B----4-:R-:W-:-:S12]  /*0bd0*/  IMAD.WIDE R4, R11, 0x4, R4 ;  /* 0x000000040b047825 */ /* 0x010fd800078e0204 */
[----:B------:R-:W2:Y:S01]  /*0be0*/  @!P0 LDC.64 R6, c[0x0][0x388] ;  /* 0x0000e200ff068b82 */ /* 0x000ea20000000a00 */
[----:B------:R-:W-:Y:S01]  /*0bf0*/  @!P0 IMAD R9, R25, UR5, R2 ;  /* 0x0000000519098c24 */ /* 0x000fe2000f8e0202 */
[----:B------:R-:W0:Y:S03]  /*0c00*/  @!P0 LDG.E R8, desc[UR16][R4.64] ;  /* 0x0000001004088981 */ /* 0x000e26000c1e1900 */
[----:B--2---:R-:W-:-:S06]  /*0c10*/  @!P0 IMAD.WIDE R6, R9, 0x4, R6 ;  /* 0x0000000409068825 */ /* 0x004fcc00078e0206 */
[----:B------:R-:W0:Y:S01]  /*0c20*/  @!P0 LDG.E R7, desc[UR16][R6.64] ;  /* 0x0000001006078981 */ /* 0x000e22000c1e1900 */
[----:B------:R-:W-:-:S06]  /*0c30*/  UIADD3 UR5, UPT, UPT, UR5, 0x1, URZ ;  /* 0x0000000105057890 */ /* 0x000fcc000fffe0ff */
[----:B------:R-:W-:-:S04]  /*0c40*/  ISETP.LE.AND P1, PT, R10, UR5, PT ;  /* 0x000000050a007c0c */ /* 0x000fc8000bf23270 */
[----:B------:R-:W-:Y:S01]  /*0c50*/  ISETP.GT.OR P1, PT, RZ, UR5, P1 ;  /* 0x00000005ff007c0c */ /* 0x000fe20008f24670 */
[----:B01-3--:R-:W-:-:S05]  /*0c60*/  @!P0 FFMA R0, R7, R8, R0 ;  /* 0x0000000807008223 */ /* 0x00bfca0000000000 */
        /* <DEDUP_REMOVED lines=8> */
.L_x_5:
[----:B------:R2:W-:Y:S01]  /*0cf0*/  STG.E desc[UR16][R12.64], R0 ;  /* 0x000000000c007986 */ /* 0x0005e2000c101910 */
[----:B------:R-:W-:-:S12]  /*0d00*/  UIADD3 UR4, UPT, UPT, UR4, 0x2, URZ ;  /* 0x0000000204047890 */ /* 0x000fd8000fffe0ff */
.L_x_4:
[----:B------:R-:W4:Y:S01]  /*0d10*/  LDCU UR5, c[0x0][0x39c] ;  /* 0x00007380ff0577ac */ /* 0x000f220008000800 */
[----:B------:R-:W-:-:S04]  /*0d20*/  UIADD3 UR7, UPT, UPT, UR7, UR4, URZ ;  /* 0x0000000407077290 */ /* 0x000fc8000fffe0ff */
[----:B----4-:R-:W-:-:S04]  /*0d30*/  UISETP.GE.AND UP0, UPT, UR7, UR5, UPT ;  /* 0x000000050700728c */ /* 0x010fc8000bf06270 */
[----:B------:R-:W-:-:S09]  /*0d40*/  UISETP.LT.OR UP0, UPT, UR7, URZ, UP0 ;  /* 0x000000ff0700728c */ /* 0x000fd20008701670 */
[----:B------:R-:W-:Y:S05]  /*0d50*/  BRA.U UP0, `(.L_x_6) ;  /* 0x0000000100247547 */ /* 0x000fea000b800000 */
[----:B------:R-:W4:Y:S01]  /*0d60*/  LDC.64 R4, c[0x0][0x388] ;  /* 0x0000e200ff047b82 */ /* 0x000f220000000a00 */
[----:B------:R-:W-:Y:S01]  /*0d70*/  IMAD R25, R25, UR7, R2 ;  /* 0x0000000719197c24 */ /* 0x000fe2000f8e0202 */
[----:B------:R-:W-:-:S06]  /*0d80*/  IADD3 R9, PT, PT, R3, -UR4, RZ ;  /* 0x8000000403097c10 */ /* 0x000fcc000fffe0ff */
[----:B------:R-:W5:Y:S01]  /*0d90*/  LDC.64 R6, c[0x0][0x390] ;  /* 0x0000e400ff067b82 */ /* 0x000f620000000a00 */
[----:B----4-:R-:W-:-:S06]  /*0da0*/  IMAD.WIDE R2, R25, 0x4, R4 ;  /* 0x0000000419027825 */ /* 0x010fcc00078e0204 */
[----:B------:R-:W0:Y:S01]  /*0db0*/  LDG.E R3, desc[UR16][R2.64] ;  /* 0x0000001002037981 */ /* 0x000e22000c1e1900 */
[----:B-----5:R-:W-:-:S06]  /*0dc0*/  IMAD.WIDE R4, R9, 0x4, R6 ;  /* 0x0000000409047825 */ /* 0x020fcc00078e0206 */
[----:B------:R-:W0:Y:S02]  /*0dd0*/  LDG.E R4, desc[UR16][R4.64] ;  /* 0x0000001004047981 */ /* 0x000e24000c1e1900 */
[----:B0123--:R-:W-:-:S07]  /*0de0*/  FFMA R0, R3, R4, R0 ;  /* 0x0000000403007223 */ /* 0x00ffce0000000000 */
.L_x_6:
[----:B------:R-:W-:Y:S01]  /*0df0*/  STG.E desc[UR16][R12.64], R0 ;  /* 0x000000000c007986 */ /* 0x000fe2000c101910 */
[----:B------:R-:W-:Y:S05]  /*0e00*/  EXIT ;  /* 0x000000000000794d */ /* 0x000fea0003800000 */
.L_x_7:
[----:B------:R-:W-:-:S00]  /*0e10*/  BRA `(.L_x_7) ;  /* 0xfffffffc00fc7947 */ /* 0x000fc0000383ffff */
[----:B------:R-:W-:-:S00]  /*0e20*/  NOP ;  /* 0x0000000000007918 */ /* 0x000fc00000000000 */
        /* <DEDUP_REMOVED lines=13> */
.L_x_23:


//--------------------- .text._Z17convolutionRowGPUPfS_S_iiii --------------------------
	.section	.text._Z17convolutionRowGPUPfS_S_iiii,"ax",@progbits
	.align	128
        .global         _Z17convolutionRowGPUPfS_S_iiii
        .type           _Z17convolutionRowGPUPfS_S_iiii,@function
        .size           _Z17convolutionRowGPUPfS_S_iiii,(.L_x_24 - _Z17convolutionRowGPUPfS_S_iiii)
        .other          _Z17convolutionRowGPUPfS_S_iiii,@"STO_CUDA_ENTRY STV_DEFAULT"
_Z17convolutionRowGPUPfS_S_iiii:
.text._Z17convolutionRowGPUPfS_S_iiii:
[----:B------:R-:W-:Y:S01]  /*0000*/  LDC R1, c[0x0][0x37c] ;  /* 0x0000df00ff017b82 */ /* 0x000fe20000000800 */
[----:B------:R-:W0:Y:S02]  /*0010*/  LDCU UR7, c[0x0][0x3a0] ;  /* 0x00007400ff0777ac */ /* 0x000e240008000800 */
[----:B0-----:R-:W-:-:S13]  /*0020*/  ISETP.LE.AND P0, PT, RZ, UR7, PT ;  /* 0x00000007ff007c0c */ /* 0x001fda000bf03270 */
[----:B------:R-:W-:Y:S05]  /*0030*/  @!P0 EXIT ;  /* 0x000000000000894d */ /* 0x000fea0003800000 */
[----:B------:R-:W0:Y:S01]  /*0040*/  S2R R0, SR_TID.X ;  /* 0x0000000000007919 */ /* 0x000e220000002100 */
[----:B------:R-:W0:Y:S01]  /*0050*/  S2UR UR5, SR_CTAID.X ;  /* 0x00000000000579c3 */ /* 0x000e220000002500 */
[----:B------:R-:W1:Y:S01]  /*0060*/  LDCU UR4, c[0x0][0x398] ;  /* 0x00007300ff0477ac */ /* 0x000e620008000800 */
[----:B------:R-:W-:Y:S01]  /*0070*/  IMAD.MOV.U32 R5, RZ, RZ, RZ ;  /* 0x000000ffff057224 */ /* 0x000fe200078e00ff */
[----:B------:R-:W-:Y:S01]  /*0080*/  UISETP.GE.U32.AND UP0, UPT, UR7, 0x4, UPT ;  /* 0x000000040700788c */ /* 0x000fe2000bf06070 */
[----:B------:R-:W2:Y:S04]  /*0090*/  LDCU.64 UR8, c[0x0][0x358] ;  /* 0x00006b00ff0877ac */ /* 0x000ea80008000a00 */
[----:B------:R-:W3:Y:S01]  /*00a0*/  LDC.64 R2, c[0x0][0x380] ;  /* 0x0000e000ff027b82 */ /* 0x000ee20000000a00 */
[----:B-1----:R-:W-:Y:S01]  /*00b0*/  IMAD.U32 R7, RZ, RZ, UR4 ;  /* 0x00000004ff077e24 */ /* 0x002fe2000f8e00ff */
[----:B------:R-:W-:-:S03]  /*00c0*/  UIADD3 UR4, UPT, UPT, -UR7, URZ, URZ ;  /* 0x000000ff07047290 */ /* 0x000fc6000fffe1ff */
[----:B0-----:R-:W-:-:S04]  /*00d0*/  IMAD R4, R7, UR5, R0 ;  /* 0x0000000507047c24 */ /* 0x001fc8000f8e0200 */
[----:B---3--:R-:W-:Y:S01]  /*00e0*/  IMAD.WIDE R2, R4, 0x4, R2 ;  /* 0x0000000404027825 */ /* 0x008fe200078e0202 */
[----:B--2---:R-:W-:Y:S06]  /*00f0*/  BRA.U !UP0, `(.L_x_8) ;  /* 0x0000000508307547 */ /* 0x004fec000b800000 */
[----:B------:R-:W0:Y:S01]  /*0100*/  LDC R7, c[0x0][0x398] ;  /* 0x0000e600ff077b82 */ /* 0x000e220000000800 */
[----:B------:R-:W-:Y:S02]  /*0110*/  USHF.L.U32 UR6, UR7, 0x1, URZ ;  /* 0x0000000107067899 */ /* 0x000fe400080006ff */
[----:B------:R-:W-:Y:S01]  /*0120*/  IADD3 R19, PT, PT, R4, -UR7, RZ ;  /* 0x8000000704137c10 */ /* 0x000fe2000fffe0ff */
[----:B------:R-:W-:Y:S01]  /*0130*/  VIADD R6, R0, -UR7 ;  /* 0x8000000700067c36 */ /* 0x000fe20008000000 */
[----:B------:R-:W-:Y:S01]  /*0140*/  UIADD3 UR5, UPT, UPT, -UR7, 0x3, URZ ;  /* 0x0000000307057890 */ /* 0x000fe2000fffe1ff */
[----:B------:R-:W-:Y:S01]  /*0150*/  IMAD.MOV.U32 R5, RZ, RZ, RZ ;  /* 0x000000ffff057224 */ /* 0x000fe200078e00ff */
[----:B------:R-:W-:Y:S02]  /*0160*/  ULOP3.LUT UR4, UR6, 0xfffffff8, URZ, 0xc0, !UPT ;  /* 0xfffffff806047892 */ /* 0x000fe4000f8ec0ff */
[----:B------:R-:W-:Y:S01]  /*0170*/  MOV R17, UR6 ;  /* 0x0000000600117c02 */ /* 0x000fe20008000f00 */
[----:B------:R-:W1:Y:S01]  /*0180*/  LDC.64 R8, c[0x0][0x390] ;  /* 0x0000e400ff087b82 */ /* 0x000e620000000a00 */
[----:B------:R-:W-:-:S07]  /*0190*/  UIADD3 UR4, UPT, UPT, -UR4, URZ, URZ ;  /* 0x000000ff04047290 */ /* 0x000fce000fffe1ff */
[----:B------:R-:W2:Y:S05]  /*01a0*/  LDC.64 R10, c[0x0][0x388] ;  /* 0x0000e200ff0a7b82 */ /* 0x000eaa0000000a00 */
.L_x_9:
[----:B0-----:R-:W-:Y:S01]  /*01b0*/  ISETP.GE.AND P0, PT, R6, R7, PT ;  /* 0x000000070600720c */ /* 0x001fe20003f06270 */
[----:B-1----:R-:W-:-:S03]  /*01c0*/  IMAD.WIDE R12, R17, 0x4, R8 ;  /* 0x00000004110c7825 */ /* 0x002fc600078e0208 */
[----:B------:R-:W-:Y:S01]  /*01d0*/  ISETP.LT.OR P0, PT, R6, RZ, P0 ;  /* 0x000000ff0600720c */ /* 0x000fe20000701670 */
[----:B--2---:R-:W-:-:S12]  /*01e0*/  IMAD.WIDE R14, R19, 0x4, R10 ;  /* 0x00000004130e7825 */ /* 0x004fd800078e020a */
[----:B------:R-:W2:Y:S04]  /*01f0*/  @!P0 LDG.E R18, desc[UR8][R12.64] ;  /* 0x000000080c128981 */ /* 0x000ea8000c1e1900 */
[----:B------:R-:W2:Y:S01]  /*0200*/  @!P0 LDG.E R16, desc[UR8][R14.64] ;  /* 0x000000080e108981 */ /* 0x000ea2000c1e1900 */
[----:B------:R-:W-:-:S05]  /*0210*/  VIADD R20, R6, 0x1 ;  /* 0x0000000106147836 */ /* 0x000fca0000000000 */
[----:B------:R-:W-:-:S04]  /*0220*/  ISETP.GE.AND P1, PT, R20, R7, PT ;  /* 0x000000071400720c */ /* 0x000fc80003f26270 */
[----:B------:R-:W-:Y:S01]  /*0230*/  ISETP.LT.OR P1, PT, R20, RZ, P1 ;  /* 0x000000ff1400720c */ /* 0x000fe20000f21670 */
[----:B--23--:R-:W-:-:S05]  /*0240*/  @!P0 FFMA R5, R16, R18, R5 ;  /* 0x0000001210058223 */ /* 0x00cfca0000000005 */
[----:B------:R0:W-:Y:S07]  /*0250*/  STG.E desc[UR8][R2.64], R5 ;  /* 0x0000000502007986 */ /* 0x0001ee000c101908 */
[----:B------:R-:W0:Y:S04]  /*0260*/  @!P1 LDG.E R16, desc[UR8][R14.64+0x4] ;  /* 0x000004080e109981 */ /* 0x000e28000c1e1900 */
[----:B------:R-:W0:Y:S01]  /*0270*/  @!P1 LDG.E R18, desc[UR8][R12.64+-0x4] ;  /* 0xfffffc080c129981 */ /* 0x000e22000c1e1900 */
[----:B------:R-:W-:-:S05]  /*0280*/  VIADD R20, R6, 0x2 ;  /* 0x0000000206147836 */ /* 0x000fca0000000000 */
[----:B------:R-:W-:-:S04]  /*0290*/  ISETP.GE.AND P0, PT, R20, R7, PT ;  /* 0x000000071400720c */ /* 0x000fc80003f06270 */
[----:B------:R-:W-:Y:S01]  /*02a0*/  ISETP.LT.OR P0, PT, R20, RZ, P0 ;  /* 0x000000ff1400720c */ /* 0x000fe20000701670 */
[----:B0-----:R-:W-:-:S05]  /*02b0*/  @!P1 FFMA R5, R16, R18, R5 ;  /* 0x0000001210059223 */ /* 0x001fca0000000005 */
[----:B------:R0:W-:Y:S07]  /*02c0*/  STG.E desc[UR8][R2.64], R5 ;  /* 0x0000000502007986 */ /* 0x0001ee000c101908 */
[----:B------:R-:W0:Y:S04]  /*02d0*/  @!P0 LDG.E R16, desc[UR8][R14.64+0x8] ;  /* 0x000008080e108981 */ /* 0x000e28000c1e1900 */
[----:B------:R-:W0:Y:S01]  /*02e0*/  @!P0 LDG.E R18, desc[UR8][R12.64+-0x8] ;  /* 0xfffff8080c128981 */ /* 0x000e22000c1e1900 */
[----:B------:R-:W-:-:S04]  /*02f0*/  IADD3 R20, PT, PT, R6, 0x3, RZ ;  /* 0x0000000306147810 */ /* 0x000fc80007ffe0ff */
[----:B------:R-:W-:-:S04]  /*0300*/  ISETP.GE.AND P1, PT, R20, R7, PT ;  /* 0x000000071400720c */ /* 0x000fc80003f26270 */
[----:B------:R-:W-:Y:S01]  /*0310*/  ISETP.LT.OR P1, PT, R20, RZ, P1 ;  /* 0x000000ff1400720c */ /* 0x000fe20000f21670 */
[----:B------:R-:W-:Y:S02]  /*0320*/  VIADD R20, R6, 0x4 ;  /* 0x0000000406147836 */ /* 0x000fe40000000000 */
[----:B0-----:R-:W-:-:S05]  /*0330*/  @!P0 FFMA R5, R16, R18, R5 ;  /* 0x0000001210058223 */ /* 0x001fca0000000005 */
[----:B------:R0:W-:Y:S05]  /*0340*/  STG.E desc[UR8][R2.64], R5 ;  /* 0x0000000502007986 */ /* 0x0001ea000c101908 */
[----:B------:R-:W0:Y:S04]  /*0350*/  @!P1 LDG.E R16, desc[UR8][R14.64+0xc] ;  /* 0x00000c080e109981 */ /* 0x000e28000c1e1900 */
[----:B------:R-:W0:Y:S01]  /*0360*/  @!P1 LDG.E R18, desc[UR8][R12.64+-0xc] ;  /* 0xfffff4080c129981 */ /* 0x000e22000c1e1900 */
        /* <DEDUP_REMOVED lines=8> */
[----:B------:R-:W-:Y:S02]  /*03f0*/  ISETP.LT.OR P1, PT, R20, RZ, P1 ;  /* 0x000000ff1400720c */ /* 0x000fe40000f21670 */
[----:B------:R-:W-:Y:S01]  /*0400*/  IADD3 R20, PT, PT, R6, 0x6, RZ ;  /* 0x0000000606147810 */ /* 0x000fe20007ffe0ff */
        /* <DEDUP_REMOVED lines=13> */
[----:B0-----:R-:W-:-:S05]  /*04e0*/  @!P0 FFMA R5, R16, R18, R5 ;  /* 0x0000001210058223 */ /* 0x001fca0000000005 */
[----:B------:R0:W-:Y:S07]  /*04f0*/  STG.E desc[UR8][R2.64], R5 ;  /* 0x0000000502007986 */ /* 0x0001ee000c101908 */
[----:B------:R-:W0:Y:S04]  /*0500*/  @!P1 LDG.E R16, desc[UR8][R14.64+0x1c] ;  /* 0x00001c080e109981 */ /* 0x000e28000c1e1900 */
[----:B------:R-:W0:Y:S01]  /*0510*/  @!P1 LDG.E R18, desc[UR8][R12.64+-0x1c] ;  /* 0xffffe4080c129981 */ /* 0x000e22000c1e1900 */
[----:B------:R-:W-:Y:S01]  /*0520*/  UIADD3 UR4, UPT, UPT, UR4, 0x8, URZ ;  /* 0x0000000804047890 */ /* 0x000fe2000fffe0ff */
[----:B------:R-:W-:Y:S01]  /*0530*/  VIADD R19, R19, 0x8 ;  /* 0x0000000813137836 */ /* 0x000fe20000000000 */
[----:B------:R-:W-:Y:S01]  /*0540*/  IADD3 R17, PT, PT, R17, -0x8, RZ ;  /* 0xfffffff811117810 */ /* 0x000fe20007ffe0ff */
[----:B------:R-:W-:Y:S01]  /*0550*/  VIADD R6, R6, 0x8 ;  /* 0x0000000806067836 */ /* 0x000fe20000000000 */
[----:B------:R-:W-:-:S02]  /*0560*/  UISETP.NE.AND UP0, UPT, UR4, URZ, UPT ;  /* 0x000000ff0400728c */ /* 0x000fc4000bf05270 */
[----:B------:R-:W-:Y:S01]  /*0570*/  UIADD3 UR5, UPT, UPT, UR5, 0x8, URZ ;  /* 0x0000000805057890 */ /* 0x000fe2000fffe0ff */
[----:B0-----:R-:W-:-:S05]  /*0580*/  @!P1 FFMA R5, R16, R18, R5 ;  /* 0x0000001210059223 */ /* 0x001fca0000000005 */
[----:B------:R3:W-:Y:S01]  /*0590*/  STG.E desc[UR8][R2.64], R5 ;  /* 0x0000000502007986 */ /* 0x0007e2000c101908 */
[----:B------:R-:W-:Y:S05]  /*05a0*/  BRA.U UP0, `(.L_x_9) ;  /* 0xfffffffd00007547 */ /* 0x000fea000b83ffff */
[----:B------:R-:W-:-:S12]  /*05b0*/  UIADD3 UR4, UPT, UPT, UR5, -0x3, URZ ;  /* 0xfffffffd05047890 */ /* 0x000fd8000fffe0ff */
.L_x_8:
[----:B------:R-:W0:Y:S02]  /*05c0*/  LDC R6, c[0x0][0x3a0] ;  /* 0x0000e800ff067b82 */ /* 0x000e240000000800 */
[----:B0-----:R-:W-:-:S05]  /*05d0*/  IMAD.SHL.U32 R8, R6, 0x2, RZ ;  /* 0x0000000206087824 */ /* 0x001fca00078e00ff */
[----:B------:R-:W-:-:S04]  /*05e0*/  LOP3.LUT R8, R8, 0x6, RZ, 0xc0, !PT ;  /* 0x0000000608087812 */ /* 0x000fc800078ec0ff */
[----:B------:R-:W-:-:S13]  /*05f0*/  ISETP.GE.U32.AND P0, PT, R8, 0x3, PT ;  /* 0x000000030800780c */ /* 0x000fda0003f06070 */
[----:B------:R-:W-:Y:S05]  /*0600*/  @!P0 BRA `(.L_x_10) ;  /* 0x0000000000b08947 */ /* 0x000fea0003800000 */
[----:B------:R-:W0:Y:S01]  /*0610*/  LDC.64 R8, c[0x0][0x390] ;  /* 0x0000e400ff087b82 */ /* 0x000e220000000a00 */
[----:B------:R-:W-:Y:S01]  /*0620*/  IADD3 R18, PT, PT, R0, UR4, RZ ;  /* 0x0000000400127c10 */ /* 0x000fe2000fffe0ff */
[----:B------:R-:W-:Y:S02]  /*0630*/  VIADD R13, R6, -UR4 ;  /* 0x80000004060d7c36 */ /* 0x000fe40008000000 */
[----:B------:R-:W-:Y:S01]  /*0640*/  VIADD R15, R4, UR4 ;  /* 0x00000004040f7c36 */ /* 0x000fe20008000000 */
[----:B------:R-:W-:-:S03]  /*0650*/  ISETP.GE.AND P0, PT, R18, R7, PT ;  /* 0x000000071200720c */ /* 0x000fc60003f06270 */
[----:B------:R-:W1:Y:S01]  /*0660*/  LDC.64 R10, c[0x0][0x388] ;  /* 0x0000e200ff0a7b82 */ /* 0x000e620000000a00 */
[----:B------:R-:W-:Y:S01]  /*0670*/  ISETP.LT.OR P0, PT, R18, RZ, P0 ;  /* 0x000000ff1200720c */ /* 0x000fe20000701670 */
[----:B0-----:R-:W-:-:S12]  /*0680*/  IMAD.WIDE R8, R13, 0x4, R8 ;  /* 0x000000040d087825 */ /* 0x001fd800078e0208 */
[----:B------:R-:W3:Y:S01]  /*0690*/  @!P0 LDG.E R13, desc[UR8][R8.64] ;  /* 0x00000008080d8981 */ /* 0x000ee2000c1e1900 */
[----:B-1----:R-:W-:-:S05]  /*06a0*/  IMAD.WIDE R10, R15, 0x4, R10 ;  /* 0x000000040f0a7825 */ /* 0x002fca00078e020a */
[----:B------:R-:W3:Y:S01]  /*06b0*/  @!P0 LDG.E R12, desc[UR8][R10.64] ;  /* 0x000000080a0c8981 */ /* 0x000ee2000c1e1900 */
[----:B------:R-:W-:-:S04]  /*06c0*/  IADD3 R14, PT, PT, R18, 0x1, RZ ;  /* 0x00000001120e7810 */ /* 0x000fc80007ffe0ff */
[----:B------:R-:W-:-:S04]  /*06d0*/  ISETP.GE.AND P2, PT, R14, R7, PT ;  /* 0x000000070e00720c */ /* 0x000fc80003f46270 */
[----:B------:R-:W-:Y:S01]  /*06e0*/  ISETP.LT.OR P2, PT, R14, RZ, P2 ;  /* 0x000000ff0e00720c */ /* 0x000fe20001741670 */
[C---:B------:R-:W-:Y:S02]  /*06f0*/  VIADD R16, R18.reuse, 0x2 ;  /* 0x0000000212107836 */ /* 0x040fe40000000000 */
[----:B------:R-:W-:Y:S01]  /*0700*/  VIADD R18, R18, 0x3 ;  /* 0x0000000312127836 */ /* 0x000fe20000000000 */
[----:B------:R-:W-:Y:S02]  /*0710*/  BSSY.RECONVERGENT B0, `(.L_x_11) ;  /* 0x000000b000007945 */ /* 0x000fe40003800200 */
[-C--:B------:R-:W-:Y:S02]  /*0720*/  ISETP.GE.AND P3, PT, R16, R7.reuse, PT ;  /* 0x000000071000720c */ /* 0x080fe40003f66270 */
[----:B------:R-:W-:Y:S02]  /*0730*/  ISETP.GE.AND P1, PT, R18, R7, PT ;  /* 0x000000071200720c */ /* 0x000fe40003f26270 */
[----:B------:R-:W-:-:S02]  /*0740*/  ISETP.LT.OR P3, PT, R16, RZ, P3 ;  /* 0x000000ff1000720c */ /* 0x000fc40001f61670 */
[----:B------:R-:W-:Y:S01]  /*0750*/  ISETP.LT.OR P1, PT, R18, RZ, P1 ;  /* 0x000000ff1200720c */ /* 0x000fe20000f21670 */
[----:B---3--:R-:W-:-:S05]  /*0760*/  @!P0 FFMA R5, R12, R13, R5 ;  /* 0x0000000d0c058223 */ /* 0x008fca0000000005 */
[----:B------:R0:W-:Y:S01]  /*0770*/  STG.E desc[UR8][R2.64], R5 ;  /* 0x0000000502007986 */ /* 0x0001e2000c101908 */
[----:B------:R-:W-:Y:S06]  /*0780*/  @P2 BRA `(.L_x_12) ;  /* 0x00000000000c2947 */ /* 0x000fec0003800000 */
[----:B------:R-:W0:Y:S04]  /*0790*/  LDG.E R12, desc[UR8][R10.64+0x4] ;  /* 0x000004080a0c7981 */ /* 0x000e28000c1e1900 */
[----:B------:R-:W0:Y:S02]  /*07a0*/  LDG.E R13, desc[UR8][R8.64+-0x4] ;  /* 0xfffffc08080d7981 */ /* 0x000e24000c1e1900 */
[----:B0-----:R-:W-:-:S07]  /*07b0*/  FFMA R5, R12, R13, R5 ;  /* 0x0000000d0c057223 */ /* 0x001fce0000000005 */
.L_x_12:
[----:B------:R-:W-:Y:S05]  /*07c0*/  BSYNC.RECONVERGENT B0 ;  /* 0x0000000000007941 */ /* 0x000fea0003800200 */
.L_x_11:
[----:B------:R1:W-:Y:S01]  /*07d0*/  STG.E desc[UR8][R2.64], R5 ;  /* 0x0000000502007986 */ /* 0x0003e2000c101908 */
[----:B------:R-:W-:Y:S04]  /*07e0*/  BSSY.RECONVERGENT B0, `(.L_x_13) ;  /* 0x0000005000007945 */ /* 0x000fe80003800200 */
[----:B------:R-:W-:Y:S05]  /*07f0*/  @P3 BRA `(.L_x_14) ;  /* 0x00000000000c3947 */ /* 0x000fea0003800000 */
[----:B------:R-:W0:Y:S04]  /*0800*/  LDG.E R12, desc[UR8][R10.64+0x8] ;  /* 0x000008080a0c7981 */ /* 0x000e28000c1e1900 */
[----:B------:R-:W0:Y:S02]  /*0810*/  LDG.E R13, desc[UR8][R8.64+-0x8] ;  /* 0xfffff808080d7981 */ /* 0x000e24000c1e1900 */
[----:B01----:R-:W-:-:S07]  /*0820*/  FFMA R5, R12, R13, R5 ;  /* 0x0000000d0c057223 */ /* 0x003fce0000000005 */
.L_x_14:
[----:B------:R-:W-:Y:S05]  /*0830*/  BSYNC.RECONVERGENT B0 ;  /* 0x0000000000007941 */ /* 0x000fea0003800200 */
.L_x_13:
[----:B------:R2:W-:Y:S01]  /*0840*/  STG.E desc[UR8][R2.64], R5 ;  /* 0x0000000502007986 */ /* 0x0005e2000c101908 */
[----:B------:R-:W-:Y:S04]  /*0850*/  BSSY.RECONVERGENT B0, `(.L_x_15) ;  /* 0x0000005000007945 */ /* 0x000fe80003800200 */
[----:B------:R-:W-:Y:S05]  /*0860*/  @P1 BRA `(.L_x_16) ;  /* 0x00000000000c1947 */ /* 0x000fea0003800000 */
[----:B------:R-:W0:Y:S04]  /*0870*/  LDG.E R10, desc[UR8][R10.64+0xc] ;  /* 0x00000c080a0a7981 */ /* 0x000e28000c1e1900 */
[----:B------:R-:W0:Y:S02]  /*0880*/  LDG.E R8, desc[UR8][R8.64+-0xc] ;  /* 0xfffff40808087981 */ /* 0x000e24000c1e1900 */
[----:B012---:R-:W-:-:S07]  /*0890*/  FFMA R5, R10, R8, R5 ;  /* 0x000000080a057223 */ /* 0x007fce0000000005 */
.L_x_16:
[----:B------:R-:W-:Y:S05]  /*08a0*/  BSYNC.RECONVERGENT B0 ;  /* 0x0000000000007941 */ /* 0x000fea0003800200 */
.L_x_15:
[----:B------:R4:W-:Y:S01]  /*08b0*/  STG.E desc[UR8][R2.64], R5 ;  /* 0x0000000502007986 */ /* 0x0009e2000c101908 */
[----:B------:R-:W-:-:S12]  /*08c0*/  UIADD3 UR4, UPT, UPT, UR4, 0x4, URZ ;  /* 0x0000000404047890 */ /* 0x000fd8000fffe0ff */
.L_x_10:
[----:B------:R-:W-:-:S04]  /*08d0*/  LOP3.LUT R8, R6, 0x1, RZ, 0xc0, !PT ;  /* 0x0000000106087812 */ /* 0x000fc800078ec0ff */
[----:B------:R-:W-:-:S13]  /*08e0*/  ISETP.NE.U32.AND P0, PT, R8, 0x1, PT ;  /* 0x000000010800780c */ /* 0x000fda0003f05070 */
[----:B------:R-:W-:Y:S05]  /*08f0*/  @P0 BRA `(.L_x_17) ;  /* 0x0000000000600947 */ /* 0x000fea0003800000 */
[----:B------:R-:W5:Y:S01]  /*0900*/  LDC.64 R8, c[0x0][0x390] ;  /* 0x0000e400ff087b82 */ /* 0x000f620000000a00 */
[----:B------:R-:W-:Y:S01]  /*0910*/  IADD3 R14, PT, PT, R0, UR4, RZ ;  /* 0x00000004000e7c10 */ /* 0x000fe2000fffe0ff */
[----:B------:R-:W-:Y:S01]  /*0920*/  VIADD R13, R6, -UR4 ;  /* 0x80000004060d7c36 */ /* 0x000fe20008000000 */
[----:B------:R-:W-:Y:S02]  /*0930*/  IADD3 R15, PT, PT, R4, UR4, RZ ;  /* 0x00000004040f7c10 */ /* 0x000fe4000fffe0ff */
[----:B------:R-:W-:-:S03]  /*0940*/  ISETP.GE.AND P0, PT, R14, R7, PT ;  /* 0x000000070e00720c */ /* 0x000fc60003f06270 */
[----:B------:R-:W0:Y:S01]  /*0950*/  LDC.64 R10, c[0x0][0x388] ;  /* 0x0000e200ff0a7b82 */ /* 0x000e220000000a00 */
[----:B------:R-:W-:Y:S01]  /*0960*/  ISETP.LT.OR P0, PT, R14, RZ, P0 ;  /* 0x000000ff0e00720c */ /* 0x000fe20000701670 */
[----:B-----5:R-:W-:-:S12]  /*0970*/  IMAD.WIDE R8, R13, 0x4, R8 ;  /* 0x000000040d087825 */ /* 0x020fd800078e0208 */
[----:B------:R-:W1:Y:S01]  /*0980*/  @!P0 LDG.E R13, desc[UR8][R8.64] ;  /* 0x00000008080d8981 */ /* 0x000e62000c1e1900 */
[----:B0-----:R-:W-:-:S05]  /*0990*/  IMAD.WIDE R10, R15, 0x4, R10 ;  /* 0x000000040f0a7825 */ /* 0x001fca00078e020a */
[----:B------:R-:W1:Y:S01]  /*09a0*/  @!P0 LDG.E R12, desc[UR8][R10.64] ;  /* 0x000000080a0c8981 */ /* 0x000e62000c1e1900 */
[----:B------:R-:W-:-:S05]  /*09b0*/  VIADD R14, R14, 0x1 ;  /* 0x000000010e0e7836 */ /* 0x000fca0000000000 */
[----:B------:R-:W-:-:S04]  /*09c0*/  ISETP.GE.AND P1, PT, R14, R7, PT ;  /* 0x000000070e00720c */ /* 0x000fc80003f26270 */
[----:B------:R-:W-:Y:S01]  /*09d0*/  ISETP.LT.OR P1, PT, R14, RZ, P1 ;  /* 0x000000ff0e00720c */ /* 0x000fe20000f21670 */
[----:B------:R-:W-:Y:S01]  /*09e0*/  BSSY.RECONVERGENT B0, `(.L_x_18) ;  /* 0x0000007000007945 */ /* 0x000fe20003800200 */
[----:B-1234-:R-:W-:-:S05]  /*09f0*/  @!P0 FFMA R5, R12, R13, R5 ;  /* 0x0000000d0c058223 */ /* 0x01efca0000000005 */
[----:B------:R0:W-:Y:S06]  /*0a00*/  STG.E desc[UR8][R2.64], R5 ;  /* 0x0000000502007986 */ /* 0x0001ec000c101908 */
[----:B------:R-:W-:Y:S05]  /*0a10*/  @P1 BRA `(.L_x_19) ;  /* 0x00000000000c1947 */ /* 0x000fea0003800000 */
[----:B------:R-:W0:Y:S04]  /*0a20*/  LDG.E R10, desc[UR8][R10.64+0x4] ;  /* 0x000004080a0a7981 */ /* 0x000e28000c1e1900 */
[----:B------:R-:W0:Y:S02]  /*0a30*/  LDG.E R8, desc[UR8][R8.64+-0x4] ;  /* 0xfffffc0808087981 */ /* 0x000e24000c1e1900 */
[----:B0-----:R-:W-:-:S07]  /*0a40*/  FFMA R5, R10, R8, R5 ;  /* 0x000000080a057223 */ /* 0x001fce0000000005 */
.L_x_19:
[----:B------:R-:W-:Y:S05]  /*0a50*/  BSYNC.RECONVERGENT B0 ;  /* 0x0000000000007941 */ /* 0x000fea0003800200 */
.L_x_18:
[----:B------:R1:W-:Y:S01]  /*0a60*/  STG.E desc[UR8][R2.64], R5 ;  /* 0x0000000502007986 */ /* 0x0003e2000c101908 */
[----:B------:R-:W-:-:S12]  /*0a70*/  UIADD3 UR4, UPT, UPT, UR4, 0x2, URZ ;  /* 0x0000000204047890 */ /* 0x000fd8000fffe0ff */
.L_x_17:
[----:B------:R-:W-:Y:S01]  /*0a80*/  IADD3 R0, PT, PT, R0, UR4, RZ ;  /* 0x0000000400007c10 */ /* 0x000fe2000fffe0ff */
[----:B------:R-:W-:Y:S03]  /*0a90*/  BSSY.RECONVERGENT B0, `(.L_x_20) ;  /* 0x000000d000007945 */ /* 0x000fe60003800200 */
[----:B------:R-:W-:-:S04]  /*0aa0*/  ISETP.GE.AND P0, PT, R0, R7, PT ;  /* 0x000000070000720c */ /* 0x000fc80003f06270 */
[----:B------:R-:W-:-:S13]  /*0ab0*/  ISETP.LT.OR P0, PT, R0, RZ, P0 ;  /* 0x000000ff0000720c */ /* 0x000fda0000701670 */
[----:B------:R-:W-:Y:S05]  /*0ac0*/  @P0 BRA `(.L_x_21) ;  /* 0x0000000000240947 */ /* 0x000fea0003800000 */
[----:B------:R-:W5:Y:S01]  /*0ad0*/  LDC.64 R8, c[0x0][0x388] ;  /* 0x0000e200ff087b82 */ /* 0x000f620000000a00 */
[----:B------:R-:W-:Y:S01]  /*0ae0*/  VIADD R7, R4, UR4 ;  /* 0x0000000404077c36 */ /* 0x000fe20008000000 */
[----:B------:R-:W-:-:S06]  /*0af0*/  IADD3 R13, PT, PT, R6, -UR4, RZ ;  /* 0x80000004060d7c10 */ /* 0x000fcc000fffe0ff */
[----:B------:R-:W0:Y:S01]  /*0b00*/  LDC.64 R10, c[0x0][0x390] ;  /* 0x0000e400ff0a7b82 */ /* 0x000e220000000a00 */
[----:B-----5:R-:W-:-:S06]  /*0b10*/  IMAD.WIDE R6, R7, 0x4, R8 ;  /* 0x0000000407067825 */ /* 0x020fcc00078e0208 */
[----:B------:R-:W1:Y:S01]  /*0b20*/  LDG.E R6, desc[UR8][R6.64] ;  /* 0x0000000806067981 */ /* 0x000e62000c1e1900 */
[----:B0-----:R-:W-:-:S06]  /*0b30*/  IMAD.WIDE R8, R13, 0x4, R10 ;  /* 0x000000040d087825 */ /* 0x001fcc00078e020a */
[----:B------:R-:W1:Y:S02]  /*0b40*/  LDG.E R8, desc[UR8][R8.64] ;  /* 0x0000000808087981 */ /* 0x000e64000c1e1900 */
[----:B-1234-:R-:W-:-:S07]  /*0b50*/  FFMA R5, R6, R8, R5 ;  /* 0x0000000806057223 */ /* 0x01efce0000000005 */
.L_x_21:
[----:B------:R-:W-:Y:S05]  /*0b60*/  BSYNC.RECONVERGENT B0 ;  /* 0x0000000000007941 */ /* 0x000fea0003800200 */
.L_x_20:
[----:B------:R-:W-:Y:S01]  /*0b70*/  STG.E desc[UR8][R2.64], R5 ;  /* 0x0000000502007986 */ /* 0x000fe2000c101908 */
[----:B------:R-:W-:Y:S05]  /*0b80*/  EXIT ;  /* 0x000000000000794d */ /* 0x000fea0003800000 */
.L_x_22:
        /* <DEDUP_REMOVED lines=15> */
.L_x_24:


//--------------------- .nv.shared.reserved.0     --------------------------
	.section	.nv.shared.reserved.0,"aw",@nobits
	.weak		__nv_reservedSMEM_offset_0_alias
	.size		__nv_reservedSMEM_offset_0_alias, 0, 64
	.other		__nv_reservedSMEM_offset_0_alias,@"STO_CUDA_RESERVED_SHARED STV_DEFAULT"
__nv_reservedSMEM_offset_0_alias:
	.zero		0
	.zero		64


//--------------------- .nv.constant0._Z20convolutionColumnGPUPfS_S_iiii --------------------------
	.section	.nv.constant0._Z20convolutionColumnGPUPfS_S_iiii,"a",@progbits
	.sectionflags	@""
	.align	4
.nv.constant0._Z20convolutionColumnGPUPfS_S_iiii:
	.zero		936


//--------------------- .nv.constant0._Z17convolutionRowGPUPfS_S_iiii --------------------------
	.section	.nv.constant0._Z17convolutionRowGPUPfS_S_iiii,"a",@progbits
	.sectionflags	@""
	.align	4
.nv.constant0._Z17convolutionRowGPUPfS_S_iiii:
	.zero		936


//--------------------- SYMBOLS --------------------------

	.type		.nv.reservedSmem.offset0,@object
	.size		.nv.reservedSmem.offset0,0x4
